// auto-generated by cutlass_sweep.gemm — config: {"arch": "sm_100", "cluster_m": 1, "cluster_n": 4, "dtype": "mxfp8_e5m2", "dtype_b": "mxfp8_e5m2", "layout": "nt", "stages": 0, "tile_k": 128, "tile_m": 128, "tile_n": 64}
#include "cutlass/cutlass.h"
#include "cutlass/gemm/collective/collective_builder.hpp"
#include "cutlass/gemm/device/gemm_universal_adapter.h"
#include "cutlass/gemm/kernel/gemm_universal.hpp"
#include "cutlass/epilogue/collective/collective_builder.hpp"

using ElemA = cutlass::mx_float8_t<cutlass::float_e5m2_t>;
using ElemB = cutlass::mx_float8_t<cutlass::float_e5m2_t>;
using ElemCD = cutlass::bfloat16_t;
using Acc  = float;
using TileShape    = cute::Shape<cute::_128, cute::_64, cute::_128>;
using ClusterShape = cute::Shape<cute::_1, cute::_4, cute::_1>;

using CollectiveEpilogue = typename cutlass::epilogue::collective::CollectiveBuilder<
    cutlass::arch::Sm100, cutlass::arch::OpClassTensorOp,
    TileShape, ClusterShape,
    cutlass::epilogue::collective::EpilogueTileAuto,
    Acc, Acc,
    ElemCD, cutlass::layout::RowMajor, 128 / cutlass::sizeof_bits<ElemCD>::value,
    ElemCD, cutlass::layout::RowMajor, 128 / cutlass::sizeof_bits<ElemCD>::value,
    cutlass::epilogue::collective::EpilogueScheduleAuto
  >::CollectiveOp;

using CollectiveMainloop = typename cutlass::gemm::collective::CollectiveBuilder<
    cutlass::arch::Sm100, cutlass::arch::OpClassBlockScaledTensorOp,
    ElemA, cutlass::layout::RowMajor, 32,
    ElemB, cutlass::layout::ColumnMajor, 32,
    Acc,
    TileShape, ClusterShape,
    cutlass::gemm::collective::StageCountAutoCarveout<static_cast<int>(sizeof(typename CollectiveEpilogue::SharedStorage))>,
    cutlass::gemm::collective::KernelScheduleAuto
  >::CollectiveOp;

using GemmKernel = cutlass::gemm::kernel::GemmUniversal<
    cute::Shape<int,int,int,int>,
    CollectiveMainloop,
    CollectiveEpilogue
>;
using Gemm = cutlass::gemm::device::GemmUniversalAdapter<GemmKernel>;

// Force the device kernel symbol into the cubin without needing a host main.
auto* _anchor = &cutlass::device_kernel<GemmKernel>;


// ===== COMPILED SASS (sm_100a) =====

	.target	sm_100a

	.elftype	@"ET_EXEC"


//--------------------- .note.nv.tkinfo           --------------------------
	.section	.note.nv.tkinfo,"",@"SHT_NOTE"
	.sectionflags	@"SHF_NOTE_NV_TKINFO"
	.tkinfo
        /*0018*/ 	.word	0x00000002
        /*0030*/ 	.string	""
        /*0030*/ 	.string	"ptxas"
        /*0030*/ 	.string	"Cuda compilation tools, release 13.0, V13.0.88"
        /*0030*/ 	.string	"Build cuda_13.0.r13.0/compiler.36424714_0"
        /*0030*/ 	.string	"-arch sm_100a -m 64 "



//--------------------- .note.nv.cuinfo           --------------------------
	.section	.note.nv.cuinfo,"",@"SHT_NOTE"
	.sectionflags	@"SHF_NOTE_NV_CUINFO"
        /*0018*/ 	.short	0x0002
        /*001a*/ 	.short	0x0064
        /*001c*/ 	.short	0x0082
	.zero		2


//--------------------- .nv.info                  --------------------------
	.section	.nv.info,"",@"SHT_CUDA_INFO"
	.align	4


	//----- nvinfo : EIATTR_REGCOUNT
	.align		4
        /*0000*/ 	.byte	0x04, 0x2f
        /*0002*/ 	.short	(.L_19 - .L_18)
	.align		4
.L_18:
        /*0004*/ 	.word	index@(_ZN7cutlass13device_kernelINS_4gemm6kernel13GemmUniversalIN4cute5tupleIJiiiiEEENS1_10collective13CollectiveMmaINS1_46MainloopSm100TmaUmmaWarpSpecializedBlockScaledILi8ELi2ELi2ENS5_IJNS4_1CILi1EEENSA_ILi4EEESB_EEEEENS5_IJNSA_ILi128EEENSA_ILi64EEESF_EEENS5_IJNS_12float_e5m2_tENS_13float_ue8m0_tEEEENS5_IJNS5_IJlSB_lEEENS4_6LayoutINS5_IJNS5_IJNS5_IJNSA_ILi32EEESC_EEEiEEESP_NS5_IJSB_iEEEEEENS5_IJNS5_IJNS5_IJNSA_ILi16EEESC_EEEiEEENS5_IJNS5_IJNSA_ILi0EEESB_EEENSA_ILi512EEEEEENS5_IJSV_iEEEEEEEEEEESK_S12_NS4_8TiledMMAINS4_8MMA_AtomIJNS4_21SM100_MMA_MXF8F6F4_SSISI_SI_fSJ_Li128ELi64ELNS4_4UMMA5MajorE0ELS17_0ELNS16_7ScaleInE0ELS18_0EEEEEENSM_INS5_IJSB_SB_SB_EEENS5_IJSV_SV_SV_EEEEENS5_IJNS4_10UnderscoreES1E_S1E_EEEEENS5_IJNS4_23SM90_TMA_LOAD_MULTICASTES1H_EEENS5_IJNS4_14ComposedLayoutINS4_7SwizzleILi3ELi4ELi3EEENS4_18smem_ptr_flag_bitsILi8EEENSM_INS5_IJNSA_ILi8EEESF_EEENS5_IJSF_SB_EEEEEEENSM_INS5_IJNS5_IJNS5_IJSO_SB_EEENS5_IJSN_SB_EEEEEESB_NS5_IJSC_SB_EEEEEENS5_IJNS5_IJNS5_IJST_SX_EEESW_EEESV_NS5_IJSB_SX_EEEEEEEEEEEvNS4_8identityENS5_IJNS4_13SM90_TMA_LOADES25_EEES23_vS24_EENS_8epilogue10collective18CollectiveEpilogueINS28_23Sm100TmaWarpSpecializedILi3ELi2ELi32ELb1ELb0EEEJSH_NS5_IJNSM_ISF_SB_EENSM_ISN_SB_EEEEENS_10bfloat16_tESL_S2G_SL_NS28_6fusion15FusionCallbacksIS2C_NS2H_17LinearCombinationIS2G_fS2G_fLNS_15FloatRoundStyleE2EEESH_S2F_JEEENS4_5SM1004TMEM4LOAD26SM100_TMEM_LOAD_32dp32b32xES25_NS1J_INS1K_ILi2ELi4ELi3EEENS1M_ILi16EEENSM_INS5_IJS1O_SN_EEES1U_EEEENS4_39AutoVectorizingCopyWithAssumedAlignmentILi128EEENS4_14SM90_TMA_STOREES2V_S2X_S2X_EEEvvEEEEvNT_6ParamsE)
        /*0008*/ 	.word	0x0000006f


	//----- nvinfo : EIATTR_FRAME_SIZE
	.align		4
.L_19:
        /*000c*/ 	.byte	0x04, 0x11
        /*000e*/ 	.short	(.L_21 - .L_20)
	.align		4
.L_20:
        /*0010*/ 	.word	index@($__internal_2_$__cuda_sm10x_tcgen05_guardrail_trap_unallocated_columns_being_dealloced)
        /*0014*/ 	.word	0x00000000


	//----- nvinfo : EIATTR_FRAME_SIZE
	.align		4
.L_21:
        /*0018*/ 	.byte	0x04, 0x11
        /*001a*/ 	.short	(.L_23 - .L_22)
	.align		4
.L_22:
        /*001c*/ 	.word	index@($__internal_1_$__cuda_sm10x_tcgen05_guardrail_trap_phase_invalid_during_alloc)
        /*0020*/ 	.word	0x00000000


	//----- nvinfo : EIATTR_FRAME_SIZE
	.align		4
.L_23:
        /*0024*/ 	.byte	0x04, 0x11
        /*0026*/ 	.short	(.L_25 - .L_24)
	.align		4
.L_24:
        /*0028*/ 	.word	index@($__internal_0_$__cuda_sm10x_tcgen05_guardrail_trap_col_being_dealloced_not_returned_by_alloc)
        /*002c*/ 	.word	0x00000000


	//----- nvinfo : EIATTR_FRAME_SIZE
	.align		4
.L_25:
        /*0030*/ 	.byte	0x04, 0x11
        /*0032*/ 	.short	(.L_27 - .L_26)
	.align		4
.L_26:
        /*0034*/ 	.word	index@(_ZN7cutlass13device_kernelINS_4gemm6kernel13GemmUniversalIN4cute5tupleIJiiiiEEENS1_10collective13CollectiveMmaINS1_46MainloopSm100TmaUmmaWarpSpecializedBlockScaledILi8ELi2ELi2ENS5_IJNS4_1CILi1EEENSA_ILi4EEESB_EEEEENS5_IJNSA_ILi128EEENSA_ILi64EEESF_EEENS5_IJNS_12float_e5m2_tENS_13float_ue8m0_tEEEENS5_IJNS5_IJlSB_lEEENS4_6LayoutINS5_IJNS5_IJNS5_IJNSA_ILi32EEESC_EEEiEEESP_NS5_IJSB_iEEEEEENS5_IJNS5_IJNS5_IJNSA_ILi16EEESC_EEEiEEENS5_IJNS5_IJNSA_ILi0EEESB_EEENSA_ILi512EEEEEENS5_IJSV_iEEEEEEEEEEESK_S12_NS4_8TiledMMAINS4_8MMA_AtomIJNS4_21SM100_MMA_MXF8F6F4_SSISI_SI_fSJ_Li128ELi64ELNS4_4UMMA5MajorE0ELS17_0ELNS16_7ScaleInE0ELS18_0EEEEEENSM_INS5_IJSB_SB_SB_EEENS5_IJSV_SV_SV_EEEEENS5_IJNS4_10UnderscoreES1E_S1E_EEEEENS5_IJNS4_23SM90_TMA_LOAD_MULTICASTES1H_EEENS5_IJNS4_14ComposedLayoutINS4_7SwizzleILi3ELi4ELi3EEENS4_18smem_ptr_flag_bitsILi8EEENSM_INS5_IJNSA_ILi8EEESF_EEENS5_IJSF_SB_EEEEEEENSM_INS5_IJNS5_IJNS5_IJSO_SB_EEENS5_IJSN_SB_EEEEEESB_NS5_IJSC_SB_EEEEEENS5_IJNS5_IJNS5_IJST_SX_EEESW_EEESV_NS5_IJSB_SX_EEEEEEEEEEEvNS4_8identityENS5_IJNS4_13SM90_TMA_LOADES25_EEES23_vS24_EENS_8epilogue10collective18CollectiveEpilogueINS28_23Sm100TmaWarpSpecializedILi3ELi2ELi32ELb1ELb0EEEJSH_NS5_IJNSM_ISF_SB_EENSM_ISN_SB_EEEEENS_10bfloat16_tESL_S2G_SL_NS28_6fusion15FusionCallbacksIS2C_NS2H_17LinearCombinationIS2G_fS2G_fLNS_15FloatRoundStyleE2EEESH_S2F_JEEENS4_5SM1004TMEM4LOAD26SM100_TMEM_LOAD_32dp32b32xES25_NS1J_INS1K_ILi2ELi4ELi3EEENS1M_ILi16EEENSM_INS5_IJS1O_SN_EEES1U_EEEENS4_39AutoVectorizingCopyWithAssumedAlignmentILi128EEENS4_14SM90_TMA_STOREES2V_S2X_S2X_EEEvvEEEEvNT_6ParamsE)
        /*0038*/ 	.word	0x00000000


	//----- nvinfo : EIATTR_MIN_STACK_SIZE
	.align		4
.L_27:
        /*003c*/ 	.byte	0x04, 0x12
        /*003e*/ 	.short	(.L_29 - .L_28)
	.align		4
.L_28:
        /*0040*/ 	.word	index@(_ZN7cutlass13device_kernelINS_4gemm6kernel13GemmUniversalIN4cute5tupleIJiiiiEEENS1_10collective13CollectiveMmaINS1_46MainloopSm100TmaUmmaWarpSpecializedBlockScaledILi8ELi2ELi2ENS5_IJNS4_1CILi1EEENSA_ILi4EEESB_EEEEENS5_IJNSA_ILi128EEENSA_ILi64EEESF_EEENS5_IJNS_12float_e5m2_tENS_13float_ue8m0_tEEEENS5_IJNS5_IJlSB_lEEENS4_6LayoutINS5_IJNS5_IJNS5_IJNSA_ILi32EEESC_EEEiEEESP_NS5_IJSB_iEEEEEENS5_IJNS5_IJNS5_IJNSA_ILi16EEESC_EEEiEEENS5_IJNS5_IJNSA_ILi0EEESB_EEENSA_ILi512EEEEEENS5_IJSV_iEEEEEEEEEEESK_S12_NS4_8TiledMMAINS4_8MMA_AtomIJNS4_21SM100_MMA_MXF8F6F4_SSISI_SI_fSJ_Li128ELi64ELNS4_4UMMA5MajorE0ELS17_0ELNS16_7ScaleInE0ELS18_0EEEEEENSM_INS5_IJSB_SB_SB_EEENS5_IJSV_SV_SV_EEEEENS5_IJNS4_10UnderscoreES1E_S1E_EEEEENS5_IJNS4_23SM90_TMA_LOAD_MULTICASTES1H_EEENS5_IJNS4_14ComposedLayoutINS4_7SwizzleILi3ELi4ELi3EEENS4_18smem_ptr_flag_bitsILi8EEENSM_INS5_IJNSA_ILi8EEESF_EEENS5_IJSF_SB_EEEEEEENSM_INS5_IJNS5_IJNS5_IJSO_SB_EEENS5_IJSN_SB_EEEEEESB_NS5_IJSC_SB_EEEEEENS5_IJNS5_IJNS5_IJST_SX_EEESW_EEESV_NS5_IJSB_SX_EEEEEEEEEEEvNS4_8identityENS5_IJNS4_13SM90_TMA_LOADES25_EEES23_vS24_EENS_8epilogue10collective18CollectiveEpilogueINS28_23Sm100TmaWarpSpecializedILi3ELi2ELi32ELb1ELb0EEEJSH_NS5_IJNSM_ISF_SB_EENSM_ISN_SB_EEEEENS_10bfloat16_tESL_S2G_SL_NS28_6fusion15FusionCallbacksIS2C_NS2H_17LinearCombinationIS2G_fS2G_fLNS_15FloatRoundStyleE2EEESH_S2F_JEEENS4_5SM1004TMEM4LOAD26SM100_TMEM_LOAD_32dp32b32xES25_NS1J_INS1K_ILi2ELi4ELi3EEENS1M_ILi16EEENSM_INS5_IJS1O_SN_EEES1U_EEEENS4_39AutoVectorizingCopyWithAssumedAlignmentILi128EEENS4_14SM90_TMA_STOREES2V_S2X_S2X_EEEvvEEEEvNT_6ParamsE)
        /*0044*/ 	.word	0x00000000
.L_29:


//--------------------- .nv.compat                --------------------------
	.section	.nv.compat,"",@"SHT_CUDA_COMPAT_INFO"
	.align	4
        /*0000*/ 	.byte	0x02, 0x09, 0x01, 0x00, 0x02, 0x02, 0x02, 0x00, 0x02, 0x05, 0x05, 0x00, 0x03, 0x07, 0x01, 0x01
        /*0010*/ 	.byte	0x02, 0x03, 0x01, 0x00, 0x02, 0x06, 0x01, 0x00, 0x04, 0x0b, 0x08, 0x00, 0x09, 0x00, 0x00, 0x00
        /*0020*/ 	.byte	0x00, 0x00, 0x00, 0x00


//--------------------- .nv.info._ZN7cutlass13device_kernelINS_4gemm6kernel13GemmUniversalIN4cute5tupleIJiiiiEEENS1_10collective13CollectiveMmaINS1_46MainloopSm100TmaUmmaWarpSpecializedBlockScaledILi8ELi2ELi2ENS5_IJNS4_1CILi1EEENSA_ILi4EEESB_EEEEENS5_IJNSA_ILi128EEENSA_ILi64EEESF_EEENS5_IJNS_12float_e5m2_tENS_13float_ue8m0_tEEEENS5_IJNS5_IJlSB_lEEENS4_6LayoutINS5_IJNS5_IJNS5_IJNSA_ILi32EEESC_EEEiEEESP_NS5_IJSB_iEEEEEENS5_IJNS5_IJNS5_IJNSA_ILi16EEESC_EEEiEEENS5_IJNS5_IJNSA_ILi0EEESB_EEENSA_ILi512EEEEEENS5_IJSV_iEEEEEEEEEEESK_S12_NS4_8TiledMMAINS4_8MMA_AtomIJNS4_21SM100_MMA_MXF8F6F4_SSISI_SI_fSJ_Li128ELi64ELNS4_4UMMA5MajorE0ELS17_0ELNS16_7ScaleInE0ELS18_0EEEEEENSM_INS5_IJSB_SB_SB_EEENS5_IJSV_SV_SV_EEEEENS5_IJNS4_10UnderscoreES1E_S1E_EEEEENS5_IJNS4_23SM90_TMA_LOAD_MULTICASTES1H_EEENS5_IJNS4_14ComposedLayoutINS4_7SwizzleILi3ELi4ELi3EEENS4_18smem_ptr_flag_bitsILi8EEENSM_INS5_IJNSA_ILi8EEESF_EEENS5_IJSF_SB_EEEEEEENSM_INS5_IJNS5_IJNS5_IJSO_SB_EEENS5_IJSN_SB_EEEEEESB_NS5_IJSC_SB_EEEEEENS5_IJNS5_IJNS5_IJST_SX_EEESW_EEESV_NS5_IJSB_SX_EEEEEEEEEEEvNS4_8identityENS5_IJNS4_13SM90_TMA_LOADES25_EEES23_vS24_EENS_8epilogue10collective18CollectiveEpilogueINS28_23Sm100TmaWarpSpecializedILi3ELi2ELi32ELb1ELb0EEEJSH_NS5_IJNSM_ISF_SB_EENSM_ISN_SB_EEEEENS_10bfloat16_tESL_S2G_SL_NS28_6fusion15FusionCallbacksIS2C_NS2H_17LinearCombinationIS2G_fS2G_fLNS_15FloatRoundStyleE2EEESH_S2F_JEEENS4_5SM1004TMEM4LOAD26SM100_TMEM_LOAD_32dp32b32xES25_NS1J_INS1K_ILi2ELi4ELi3EEENS1M_ILi16EEENSM_INS5_IJS1O_SN_EEES1U_EEEENS4_39AutoVectorizingCopyWithAssumedAlignmentILi128EEENS4_14SM90_TMA_STOREES2V_S2X_S2X_EEEvvEEEEvNT_6ParamsE --------------------------
	.section	.nv.info._ZN7cutlass13device_kernelINS_4gemm6kernel13GemmUniversalIN4cute5tupleIJiiiiEEENS1_10collective13CollectiveMmaINS1_46MainloopSm100TmaUmmaWarpSpecializedBlockScaledILi8ELi2ELi2ENS5_IJNS4_1CILi1EEENSA_ILi4EEESB_EEEEENS5_IJNSA_ILi128EEENSA_ILi64EEESF_EEENS5_IJNS_12float_e5m2_tENS_13float_ue8m0_tEEEENS5_IJNS5_IJlSB_lEEENS4_6LayoutINS5_IJNS5_IJNS5_IJNSA_ILi32EEESC_EEEiEEESP_NS5_IJSB_iEEEEEENS5_IJNS5_IJNS5_IJNSA_ILi16EEESC_EEEiEEENS5_IJNS5_IJNSA_ILi0EEESB_EEENSA_ILi512EEEEEENS5_IJSV_iEEEEEEEEEEESK_S12_NS4_8TiledMMAINS4_8MMA_AtomIJNS4_21SM100_MMA_MXF8F6F4_SSISI_SI_fSJ_Li128ELi64ELNS4_4UMMA5MajorE0ELS17_0ELNS16_7ScaleInE0ELS18_0EEEEEENSM_INS5_IJSB_SB_SB_EEENS5_IJSV_SV_SV_EEEEENS5_IJNS4_10UnderscoreES1E_S1E_EEEEENS5_IJNS4_23SM90_TMA_LOAD_MULTICASTES1H_EEENS5_IJNS4_14ComposedLayoutINS4_7SwizzleILi3ELi4ELi3EEENS4_18smem_ptr_flag_bitsILi8EEENSM_INS5_IJNSA_ILi8EEESF_EEENS5_IJSF_SB_EEEEEEENSM_INS5_IJNS5_IJNS5_IJSO_SB_EEENS5_IJSN_SB_EEEEEESB_NS5_IJSC_SB_EEEEEENS5_IJNS5_IJNS5_IJST_SX_EEESW_EEESV_NS5_IJSB_SX_EEEEEEEEEEEvNS4_8identityENS5_IJNS4_13SM90_TMA_LOADES25_EEES23_vS24_EENS_8epilogue10collective18CollectiveEpilogueINS28_23Sm100TmaWarpSpecializedILi3ELi2ELi32ELb1ELb0EEEJSH_NS5_IJNSM_ISF_SB_EENSM_ISN_SB_EEEEENS_10bfloat16_tESL_S2G_SL_NS28_6fusion15FusionCallbacksIS2C_NS2H_17LinearCombinationIS2G_fS2G_fLNS_15FloatRoundStyleE2EEESH_S2F_JEEENS4_5SM1004TMEM4LOAD26SM100_TMEM_LOAD_32dp32b32xES25_NS1J_INS1K_ILi2ELi4ELi3EEENS1M_ILi16EEENSM_INS5_IJS1O_SN_EEES1U_EEEENS4_39AutoVectorizingCopyWithAssumedAlignmentILi128EEENS4_14SM90_TMA_STOREES2V_S2X_S2X_EEEvvEEEEvNT_6ParamsE,"",@"SHT_CUDA_INFO"
	.sectionflags	@""
	.align	4


	//----- nvinfo : EIATTR_CUDA_API_VERSION
	.align		4
        /*0000*/ 	.byte	0x04, 0x37
        /*0002*/ 	.short	(.L_31 - .L_30)
.L_30:
        /*0004*/ 	.word	0x00000082


	//----- nvinfo : EIATTR_KPARAM_INFO
	.align		4
.L_31:
        /*0008*/ 	.byte	0x04, 0x17
        /*000a*/ 	.short	(.L_33 - .L_32)
.L_32:
        /*000c*/ 	.word	0x00000000
        /*0010*/ 	.short	0x0000
        /*0012*/ 	.short	0x0000
        /*0014*/ 	.byte	0x00, 0xf0, 0x01, 0x30


	//----- nvinfo : EIATTR_AT_ENTRY_FRAGMENTS
	.align		4
.L_33:
        /*0018*/ 	.byte	0x04, 0x4f
        /*001a*/ 	.short	(.L_35 - .L_34)


	//   ....[0]....
.L_34:
        /*001c*/ 	.word	0x00000006


	//----- nvinfo : EIATTR_RESERVED_SMEM_USED
	.align		4
.L_35:
        /*0020*/ 	.byte	0x01, 0x41
	.zero		2


	//----- nvinfo : EIATTR_SPARSE_MMA_MASK
	.align		4
        /*0024*/ 	.byte	0x03, 0x50
        /*0026*/ 	.short	0x0000


	//----- nvinfo : EIATTR_TCGEN05_1CTA_USED
	.align		4
        /*0028*/ 	.byte	0x01, 0x51
	.zero		2


	//----- nvinfo : EIATTR_MAXREG_COUNT
	.align		4
        /*002c*/ 	.byte	0x03, 0x1b
        /*002e*/ 	.short	0x00ff


	//----- nvinfo : EIATTR_NUM_BARRIERS
	.align		4
        /*0030*/ 	.byte	0x02, 0x4c
        /*0032*/ 	.byte	0x07
	.zero		1


	//----- nvinfo : EIATTR_EXTERNS
	.align		4
        /*0034*/ 	.byte	0x04, 0x0f
        /*0036*/ 	.short	(.L_37 - .L_36)


	//   ....[0]....
	.align		4
.L_36:
        /*0038*/ 	.word	index@(__assertfail)


	//----- nvinfo : EIATTR_MERCURY_ISA_VERSION
	.align		4
.L_37:
        /*003c*/ 	.byte	0x03, 0x5f
        /*003e*/ 	.short	0x0101


	//----- nvinfo : EIATTR_INT_WARP_WIDE_INSTR_OFFSETS
	.align		4
        /*0040*/ 	.byte	0x04, 0x31
        /*0042*/ 	.short	(.L_39 - .L_38)


	//   ....[0]....
.L_38:
        /*0044*/ 	.word	0x00002470


	//   ....[1]....
        /*0048*/ 	.word	0x000047c0


	//   ....[2]....
        /*004c*/ 	.word	0x000047f0


	//   ....[3]....
        /*0050*/ 	.word	0x00004840


	//   ....[4]....
        /*0054*/ 	.word	0x000050e0


	//   ....[5]....
        /*0058*/ 	.word	0x00005150


	//   ....[6]....
        /*005c*/ 	.word	0x000053c0


	//   ....[7]....
        /*0060*/ 	.word	0x00005530


	//----- nvinfo : EIATTR_COOP_GROUP_MASK_REGIDS
	.align		4
.L_39:
        /*0064*/ 	.byte	0x04, 0x29
        /*0066*/ 	.short	(.L_41 - .L_40)


	//   ....[0]....
.L_40:
        /*0068*/ 	.word	0xffffffff


	//   ....[1]....
        /*006c*/ 	.word	0xffffffff


	//   ....[2]....
        /*0070*/ 	.word	0xffffffff


	//   ....[3]....
        /*0074*/ 	.word	0xffffffff


	//   ....[4]....
        /*0078*/ 	.word	0xffffffff


	//   ....[5]....
        /*007c*/ 	.word	0xffffffff


	//   ....[6]....
        /*0080*/ 	.word	0xffffffff


	//   ....[7]....
        /*0084*/ 	.word	0xffffffff


	//   ....[8]....
        /*0088*/ 	.word	0xffffffff


	//   ....[9]....
        /*008c*/ 	.word	0xffffffff


	//   ....[10]....
        /*0090*/ 	.word	0xffffffff


	//   ....[11]....
        /*0094*/ 	.word	0xffffffff


	//   ....[12]....
        /*0098*/ 	.word	0xffffffff


	//   ....[13]....
        /*009c*/ 	.word	0xffffffff


	//----- nvinfo : EIATTR_COOP_GROUP_INSTR_OFFSETS
	.align		4
.L_41:
        /*00a0*/ 	.byte	0x04, 0x28
        /*00a2*/ 	.short	(.L_43 - .L_42)


	//   ....[0]....
.L_42:
        /*00a4*/ 	.word	0x00000090


	//   ....[1]....
        /*00a8*/ 	.word	0x00000530


	//   ....[2]....
        /*00ac*/ 	.word	0x00000790


	//   ....[3]....
        /*00b0*/ 	.word	0x00000910


	//   ....[4]....
        /*00b4*/ 	.word	0x00000a10


	//   ....[5]....
        /*00b8*/ 	.word	0x00000b80


	//   ....[6]....
        /*00bc*/ 	.word	0x00000ce0


	//   ....[7]....
        /*00c0*/ 	.word	0x00000e90


	//   ....[8]....
        /*00c4*/ 	.word	0x00002350


	//   ....[9]....
        /*00c8*/ 	.word	0x00003380


	//   ....[10]....
        /*00cc*/ 	.word	0x00003590


	//   ....[11]....
        /*00d0*/ 	.word	0x000035c0


	//   ....[12]....
        /*00d4*/ 	.word	0x000046b0


	//   ....[13]....
        /*00d8*/ 	.word	0x000048e0


	//----- nvinfo : EIATTR_VRC_CTA_INIT_COUNT
	.align		4
.L_43:
        /*00dc*/ 	.byte	0x02, 0x4a
        /*00de*/ 	.byte	0x80
	.zero		1


	//----- nvinfo : EIATTR_SYSCALL_OFFSETS
	.align		4
        /*00e0*/ 	.byte	0x04, 0x46
        /*00e2*/ 	.short	(.L_45 - .L_44)


	//   ....[0]....
.L_44:
        /*00e4*/ 	.word	0x000060a0


	//   ....[1]....
        /*00e8*/ 	.word	0x00006190


	//   ....[2]....
        /*00ec*/ 	.word	0x000069d0


	//   ....[3]....
        /*00f0*/ 	.word	0x00007680


	//----- nvinfo : EIATTR_MBARRIER_INSTR_OFFSETS
	.align		4
.L_45:
        /*00f4*/ 	.byte	0x04, 0x39
        /*00f6*/ 	.short	(.L_47 - .L_46)


	//   ....[0]....
.L_46:
        /*00f8*/ 	.word	0x00000670
        /*00fc*/ 	.word	0x000000ff
        /*0100*/ 	.word	0x00000000
        /*0104*/ 	.short	0x0100
        /*0106*/ 	.byte	0x07
	.zero		1


	//   ....[1]....
        /*0108*/ 	.word	0x00000680
        /*010c*/ 	.word	0x000000ff
        /*0110*/ 	.word	0x00000040
        /*0114*/ 	.short	0x0100
        /*0116*/ 	.byte	0x07
	.zero		1


	//   ....[2]....
        /*0118*/ 	.word	0x00000690
        /*011c*/ 	.word	0x000000ff
        /*0120*/ 	.word	0x00000008
        /*0124*/ 	.short	0x0100
        /*0126*/ 	.byte	0x07
	.zero		1


	//   ....[3]....
        /*0128*/ 	.word	0x000006a0
        /*012c*/ 	.word	0x000000ff
        /*0130*/ 	.word	0x00000048
        /*0134*/ 	.short	0x0100
        /*0136*/ 	.byte	0x07
	.zero		1


	//   ....[4]....
        /*0138*/ 	.word	0x000006b0
        /*013c*/ 	.word	0x000000ff
        /*0140*/ 	.word	0x00000010
        /*0144*/ 	.short	0x0100
        /*0146*/ 	.byte	0x07
	.zero		1


	//   ....[5]....
        /*0148*/ 	.word	0x000006c0
        /*014c*/ 	.word	0x000000ff
        /*0150*/ 	.word	0x00000050
        /*0154*/ 	.short	0x0100
        /*0156*/ 	.byte	0x07
	.zero		1


	//   ....[6]....
        /*0158*/ 	.word	0x000006d0
        /*015c*/ 	.word	0x000000ff
        /*0160*/ 	.word	0x00000018
        /*0164*/ 	.short	0x0100
        /*0166*/ 	.byte	0x07
	.zero		1


	//   ....[7]....
        /*0168*/ 	.word	0x000006e0
        /*016c*/ 	.word	0x000000ff
        /*0170*/ 	.word	0x00000058
        /*0174*/ 	.short	0x0100
        /*0176*/ 	.byte	0x07
	.zero		1


	//   ....[8]....
        /*0178*/ 	.word	0x000006f0
        /*017c*/ 	.word	0x000000ff
        /*0180*/ 	.word	0x00000020
        /*0184*/ 	.short	0x0100
        /*0186*/ 	.byte	0x07
	.zero		1


	//   ....[9]....
        /*0188*/ 	.word	0x00000700
        /*018c*/ 	.word	0x000000ff
        /*0190*/ 	.word	0x00000060
        /*0194*/ 	.short	0x0100
        /*0196*/ 	.byte	0x07
	.zero		1


	//   ....[10]....
        /*0198*/ 	.word	0x00000710
        /*019c*/ 	.word	0x000000ff
        /*01a0*/ 	.word	0x00000028
        /*01a4*/ 	.short	0x0100
        /*01a6*/ 	.byte	0x07
	.zero		1


	//   ....[11]....
        /*01a8*/ 	.word	0x00000720
        /*01ac*/ 	.word	0x000000ff
        /*01b0*/ 	.word	0x00000068
        /*01b4*/ 	.short	0x0100
        /*01b6*/ 	.byte	0x07
	.zero		1


	//   ....[12]....
        /*01b8*/ 	.word	0x00000730
        /*01bc*/ 	.word	0x000000ff
        /*01c0*/ 	.word	0x00000030
        /*01c4*/ 	.short	0x0100
        /*01c6*/ 	.byte	0x07
	.zero		1


	//   ....[13]....
        /*01c8*/ 	.word	0x00000740
        /*01cc*/ 	.word	0x000000ff
        /*01d0*/ 	.word	0x00000070
        /*01d4*/ 	.short	0x0100
        /*01d6*/ 	.byte	0x07
	.zero		1


	//   ....[14]....
        /*01d8*/ 	.word	0x00000750
        /*01dc*/ 	.word	0x000000ff
        /*01e0*/ 	.word	0x00000038
        /*01e4*/ 	.short	0x0100
        /*01e6*/ 	.byte	0x07
	.zero		1


	//   ....[15]....
        /*01e8*/ 	.word	0x00000760
        /*01ec*/ 	.word	0x000000ff
        /*01f0*/ 	.word	0x00000078
        /*01f4*/ 	.short	0x0100
        /*01f6*/ 	.byte	0x07
	.zero		1


	//   ....[16]....
        /*01f8*/ 	.word	0x000008a0
        /*01fc*/ 	.word	0x000000ff
        /*0200*/ 	.word	0x00000080
        /*0204*/ 	.short	0x0100
        /*0206*/ 	.byte	0x07
	.zero		1


	//   ....[17]....
        /*0208*/ 	.word	0x000008b0
        /*020c*/ 	.word	0x000000ff
        /*0210*/ 	.word	0x00000098
        /*0214*/ 	.short	0x0100
        /*0216*/ 	.byte	0x07
	.zero		1


	//   ....[18]....
        /*0218*/ 	.word	0x000008c0
        /*021c*/ 	.word	0x000000ff
        /*0220*/ 	.word	0x00000088
        /*0224*/ 	.short	0x0100
        /*0226*/ 	.byte	0x07
	.zero		1


	//   ....[19]....
        /*0228*/ 	.word	0x000008d0
        /*022c*/ 	.word	0x000000ff
        /*0230*/ 	.word	0x000000a0
        /*0234*/ 	.short	0x0100
        /*0236*/ 	.byte	0x07
	.zero		1


	//   ....[20]....
        /*0238*/ 	.word	0x000008e0
        /*023c*/ 	.word	0x000000ff
        /*0240*/ 	.word	0x00000090
        /*0244*/ 	.short	0x0100
        /*0246*/ 	.byte	0x07
	.zero		1


	//   ....[21]....
        /*0248*/ 	.word	0x000008f0
        /*024c*/ 	.word	0x000000ff
        /*0250*/ 	.word	0x000000a8
        /*0254*/ 	.short	0x0100
        /*0256*/ 	.byte	0x07
	.zero		1


	//   ....[22]....
        /*0258*/ 	.word	0x000009e0
        /*025c*/ 	.word	0x000000ff
        /*0260*/ 	.word	0x000000b0
        /*0264*/ 	.short	0x0100
        /*0266*/ 	.byte	0x05
	.zero		1


	//   ....[23]....
        /*0268*/ 	.word	0x000009f0
        /*026c*/ 	.word	0x000000ff
        /*0270*/ 	.word	0x000000b8
        /*0274*/ 	.short	0x0100
        /*0276*/ 	.byte	0x05
	.zero		1


	//   ....[24]....
        /*0278*/ 	.word	0x00000b30
        /*027c*/ 	.word	0x000000ff
        /*0280*/ 	.word	0x000000c0
        /*0284*/ 	.short	0x0100
        /*0286*/ 	.byte	0x05
	.zero		1


	//   ....[25]....
        /*0288*/ 	.word	0x00000b40
        /*028c*/ 	.word	0x000000ff
        /*0290*/ 	.word	0x000000d0
        /*0294*/ 	.short	0x0100
        /*0296*/ 	.byte	0x05
	.zero		1


	//   ....[26]....
        /*0298*/ 	.word	0x00000b50
        /*029c*/ 	.word	0x000000ff
        /*02a0*/ 	.word	0x000000c8
        /*02a4*/ 	.short	0x0100
        /*02a6*/ 	.byte	0x05
	.zero		1


	//   ....[27]....
        /*02a8*/ 	.word	0x00000b60
        /*02ac*/ 	.word	0x000000ff
        /*02b0*/ 	.word	0x000000d8
        /*02b4*/ 	.short	0x0100
        /*02b6*/ 	.byte	0x05
	.zero		1


	//   ....[28]....
        /*02b8*/ 	.word	0x00000c90
        /*02bc*/ 	.word	0x000000ff
        /*02c0*/ 	.word	0x000000e0
        /*02c4*/ 	.short	0x0100
        /*02c6*/ 	.byte	0x07
	.zero		1


	//   ....[29]....
        /*02c8*/ 	.word	0x00000ca0
        /*02cc*/ 	.word	0x000000ff
        /*02d0*/ 	.word	0x000000f0
        /*02d4*/ 	.short	0x0100
        /*02d6*/ 	.byte	0x07
	.zero		1


	//   ....[30]....
        /*02d8*/ 	.word	0x00000cb0
        /*02dc*/ 	.word	0x000000ff
        /*02e0*/ 	.word	0x000000e8
        /*02e4*/ 	.short	0x0100
        /*02e6*/ 	.byte	0x07
	.zero		1


	//   ....[31]....
        /*02e8*/ 	.word	0x00000cc0
        /*02ec*/ 	.word	0x000000ff
        /*02f0*/ 	.word	0x000000f8
        /*02f4*/ 	.short	0x0100
        /*02f6*/ 	.byte	0x07
	.zero		1


	//   ....[32]....
        /*02f8*/ 	.word	0x00000db0
        /*02fc*/ 	.word	0x000000ff
        /*0300*/ 	.word	0x00000100
        /*0304*/ 	.short	0x0100
        /*0306*/ 	.byte	0x05
	.zero		1


	//   ....[33]....
        /*0308*/ 	.word	0x00000dc0
        /*030c*/ 	.word	0x000000ff
        /*0310*/ 	.word	0x00000110
        /*0314*/ 	.short	0x0100
        /*0316*/ 	.byte	0x05
	.zero		1


	//   ....[34]....
        /*0318*/ 	.word	0x00000dd0
        /*031c*/ 	.word	0x000000ff
        /*0320*/ 	.word	0x00000108
        /*0324*/ 	.short	0x0100
        /*0326*/ 	.byte	0x05
	.zero		1


	//   ....[35]....
        /*0328*/ 	.word	0x00000de0
        /*032c*/ 	.word	0x000000ff
        /*0330*/ 	.word	0x00000118
        /*0334*/ 	.short	0x0100
        /*0336*/ 	.byte	0x05
	.zero		1


	//   ....[36]....
        /*0338*/ 	.word	0x00001920
        /*033c*/ 	.word	0x00000002
        /*0340*/ 	.word	0x00000110
        /*0344*/ 	.short	0x010a
        /*0346*/ 	.byte	0xff
	.zero		1


	//   ....[37]....
        /*0348*/ 	.word	0x00001950
        /*034c*/ 	.word	0x00000002
        /*0350*/ 	.word	0x00000100
        /*0354*/ 	.short	0x0101
        /*0356*/ 	.byte	0xff
	.zero		1


	//   ....[38]....
        /*0358*/ 	.word	0x00001a00
        /*035c*/ 	.word	0x000000ff
        /*0360*/ 	.word	0x00000040
        /*0364*/ 	.short	0x010a
        /*0366*/ 	.byte	0x08
	.zero		1


	//   ....[39]....
        /*0368*/ 	.word	0x00001ac0
        /*036c*/ 	.word	0x000000ff
        /*0370*/ 	.word	0x00000040
        /*0374*/ 	.short	0x010a
        /*0376*/ 	.byte	0x29
	.zero		1


	//   ....[40]....
        /*0378*/ 	.word	0x00001c00
        /*037c*/ 	.word	0x000000ff
        /*0380*/ 	.word	0x00000040
        /*0384*/ 	.short	0x010a
        /*0386*/ 	.byte	0x08
	.zero		1


	//   ....[41]....
        /*0388*/ 	.word	0x00001ec0
        /*038c*/ 	.word	0x000000ff
        /*0390*/ 	.word	0x000000b8
        /*0394*/ 	.short	0x0101
        /*0396*/ 	.byte	0x06
	.zero		1


	//   ....[42]....
        /*0398*/ 	.word	0x00001ee0
        /*039c*/ 	.word	0x000000ff
        /*03a0*/ 	.word	0x00000040
        /*03a4*/ 	.short	0x010a
        /*03a6*/ 	.byte	0x08
	.zero		1


	//   ....[43]....
        /*03a8*/ 	.word	0x00001f60
        /*03ac*/ 	.word	0x000000ff
        /*03b0*/ 	.word	0x00000040
        /*03b4*/ 	.short	0x010a
        /*03b6*/ 	.byte	0x29
	.zero		1


	//   ....[44]....
        /*03b8*/ 	.word	0x000020a0
        /*03bc*/ 	.word	0x000000ff
        /*03c0*/ 	.word	0x00000040
        /*03c4*/ 	.short	0x010a
        /*03c6*/ 	.byte	0x08
	.zero		1


	//   ....[45]....
        /*03c8*/ 	.word	0x00002380
        /*03cc*/ 	.word	0x00000002
        /*03d0*/ 	.word	0x000000c0
        /*03d4*/ 	.short	0x010a
        /*03d6*/ 	.byte	0xff
	.zero		1


	//   ....[46]....
        /*03d8*/ 	.word	0x00002440
        /*03dc*/ 	.word	0x00000002
        /*03e0*/ 	.word	0x00000000
        /*03e4*/ 	.short	0x0101
        /*03e6*/ 	.byte	0xff
	.zero		1


	//   ....[47]....
        /*03e8*/ 	.word	0x000029b0
        /*03ec*/ 	.word	0x000000ff
        /*03f0*/ 	.word	0x00000000
        /*03f4*/ 	.short	0x010a
        /*03f6*/ 	.byte	0x04
	.zero		1


	//   ....[48]....
        /*03f8*/ 	.word	0x00002a40
        /*03fc*/ 	.word	0x000000ff
        /*0400*/ 	.word	0x00000000
        /*0404*/ 	.short	0x010a
        /*0406*/ 	.byte	0x04
	.zero		1


	//   ....[49]....
        /*0408*/ 	.word	0x00002ad0
        /*040c*/ 	.word	0x000000ff
        /*0410*/ 	.word	0x00000000
        /*0414*/ 	.short	0x010a
        /*0416*/ 	.byte	0x04
	.zero		1


	//   ....[50]....
        /*0418*/ 	.word	0x00002b60
        /*041c*/ 	.word	0x000000ff
        /*0420*/ 	.word	0x00000000
        /*0424*/ 	.short	0x010a
        /*0426*/ 	.byte	0x04
	.zero		1


	//   ....[51]....
        /*0428*/ 	.word	0x00002bf0
        /*042c*/ 	.word	0x000000ff
        /*0430*/ 	.word	0x00000000
        /*0434*/ 	.short	0x010a
        /*0436*/ 	.byte	0x04
	.zero		1


	//   ....[52]....
        /*0438*/ 	.word	0x00002c80
        /*043c*/ 	.word	0x000000ff
        /*0440*/ 	.word	0x00000000
        /*0444*/ 	.short	0x010a
        /*0446*/ 	.byte	0x04
	.zero		1


	//   ....[53]....
        /*0448*/ 	.word	0x00002d10
        /*044c*/ 	.word	0x000000ff
        /*0450*/ 	.word	0x00000000
        /*0454*/ 	.short	0x010a
        /*0456*/ 	.byte	0x04
	.zero		1


	//   ....[54]....
        /*0458*/ 	.word	0x00002db0
        /*045c*/ 	.word	0x00000000
        /*0460*/ 	.word	0x00000000
        /*0464*/ 	.short	0x010a
        /*0466*/ 	.byte	0xff
	.zero		1


	//   ....[55]....
        /*0468*/ 	.word	0x00002ee0
        /*046c*/ 	.word	0x00000000
        /*0470*/ 	.word	0x00000100
        /*0474*/ 	.short	0x010a
        /*0476*/ 	.byte	0xff
	.zero		1


	//   ....[56]....
        /*0478*/ 	.word	0x00002f50
        /*047c*/ 	.word	0x00000000
        /*0480*/ 	.word	0x00000000
        /*0484*/ 	.short	0x0101
        /*0486*/ 	.byte	0xff
	.zero		1


	//   ....[57]....
        /*0488*/ 	.word	0x00002f70
        /*048c*/ 	.word	0x000000ff
        /*0490*/ 	.word	0x000000d0
        /*0494*/ 	.short	0x010a
        /*0496*/ 	.byte	0x05
	.zero		1


	//   ....[58]....
        /*0498*/ 	.word	0x00003090
        /*049c*/ 	.word	0x00000000
        /*04a0*/ 	.word	0x000000c0
        /*04a4*/ 	.short	0x010a
        /*04a6*/ 	.byte	0xff
	.zero		1


	//   ....[59]....
        /*04a8*/ 	.word	0x00003190
        /*04ac*/ 	.word	0x00000000
        /*04b0*/ 	.word	0x00000000
        /*04b4*/ 	.short	0x0101
        /*04b6*/ 	.byte	0xff
	.zero		1


	//   ....[60]....
        /*04b8*/ 	.word	0x00003220
        /*04bc*/ 	.word	0x000000ff
        /*04c0*/ 	.word	0x000000d0
        /*04c4*/ 	.short	0x0106
        /*04c6*/ 	.byte	0x05
	.zero		1


	//   ....[61]....
        /*04c8*/ 	.word	0x00003240
        /*04cc*/ 	.word	0x000000ff
        /*04d0*/ 	.word	0x000000d0
        /*04d4*/ 	.short	0x010a
        /*04d6*/ 	.byte	0x05
	.zero		1


	//   ....[62]....
        /*04d8*/ 	.word	0x000032d0
        /*04dc*/ 	.word	0x000000ff
        /*04e0*/ 	.word	0x000000d0
        /*04e4*/ 	.short	0x0106
        /*04e6*/ 	.byte	0x04
	.zero		1


	//   ....[63]....
        /*04e8*/ 	.word	0x00003310
        /*04ec*/ 	.word	0x00000000
        /*04f0*/ 	.word	0x000000d0
        /*04f4*/ 	.short	0x010a
        /*04f6*/ 	.byte	0xff
	.zero		1


	//   ....[64]....
        /*04f8*/ 	.word	0x00003980
        /*04fc*/ 	.word	0x00000002
        /*0500*/ 	.word	0x000000c0
        /*0504*/ 	.short	0x010a
        /*0506*/ 	.byte	0xff
	.zero		1


	//   ....[65]....
        /*0508*/ 	.word	0x00003a40
        /*050c*/ 	.word	0x00000002
        /*0510*/ 	.word	0x00000000
        /*0514*/ 	.short	0x0101
        /*0516*/ 	.byte	0xff
	.zero		1


	//   ....[66]....
        /*0518*/ 	.word	0x00003f10
        /*051c*/ 	.word	0x000000ff
        /*0520*/ 	.word	0x00000000
        /*0524*/ 	.short	0x010a
        /*0526*/ 	.byte	0x05
	.zero		1


	//   ....[67]....
        /*0528*/ 	.word	0x00003f20
        /*052c*/ 	.word	0x000000ff
        /*0530*/ 	.word	0x000000f0
        /*0534*/ 	.short	0x010a
        /*0536*/ 	.byte	0x10
	.zero		1


	//   ....[68]....
        /*0538*/ 	.word	0x000041b0
        /*053c*/ 	.word	0x000000ff
        /*0540*/ 	.word	0x00000000
        /*0544*/ 	.short	0x010a
        /*0546*/ 	.byte	0x0f
	.zero		1


	//   ....[69]....
        /*0548*/ 	.word	0x000042e0
        /*054c*/ 	.word	0x000000ff
        /*0550*/ 	.word	0x00000000
        /*0554*/ 	.short	0x010a
        /*0556*/ 	.byte	0x23
	.zero		1


	//   ....[70]....
        /*0558*/ 	.word	0x00004600
        /*055c*/ 	.word	0x000000ff
        /*0560*/ 	.word	0x00000000
        /*0564*/ 	.short	0x010a
        /*0566*/ 	.byte	0x05
	.zero		1


	//   ....[71]....
        /*0568*/ 	.word	0x00004690
        /*056c*/ 	.word	0x000000ff
        /*0570*/ 	.word	0x00000000
        /*0574*/ 	.short	0x010a
        /*0576*/ 	.byte	0x06
	.zero		1


	//   ....[72]....
        /*0578*/ 	.word	0x00004a80
        /*057c*/ 	.word	0x00000000
        /*0580*/ 	.word	0x000000c0
        /*0584*/ 	.short	0x010a
        /*0586*/ 	.byte	0xff
	.zero		1


	//   ....[73]....
        /*0588*/ 	.word	0x00004b40
        /*058c*/ 	.word	0x00000000
        /*0590*/ 	.word	0x00000000
        /*0594*/ 	.short	0x0101
        /*0596*/ 	.byte	0xff
	.zero		1


	//   ....[74]....
        /*0598*/ 	.word	0x00004e60
        /*059c*/ 	.word	0x000000ff
        /*05a0*/ 	.word	0x000000b8
        /*05a4*/ 	.short	0x010a
        /*05a6*/ 	.byte	0x04
	.zero		1


	//   ....[75]....
        /*05a8*/ 	.word	0x00005080
        /*05ac*/ 	.word	0x000000ff
        /*05b0*/ 	.word	0x00000098
        /*05b4*/ 	.short	0x010a
        /*05b6*/ 	.byte	0x07
	.zero		1


	//   ....[76]....
        /*05b8*/ 	.word	0x00005280
        /*05bc*/ 	.word	0x000000ff
        /*05c0*/ 	.word	0x00000080
        /*05c4*/ 	.short	0x010b
        /*05c6*/ 	.byte	0x07
	.zero		1


	//   ....[77]....
        /*05c8*/ 	.word	0x000052d0
        /*05cc*/ 	.word	0x000000ff
        /*05d0*/ 	.word	0x00000000
        /*05d4*/ 	.short	0x0101
        /*05d6*/ 	.byte	0x0d
	.zero		1


	//   ....[78]....
        /*05d8*/ 	.word	0x00005310
        /*05dc*/ 	.word	0x000000ff
        /*05e0*/ 	.word	0x00000098
        /*05e4*/ 	.short	0x010a
        /*05e6*/ 	.byte	0x05
	.zero		1


	//   ....[79]....
        /*05e8*/ 	.word	0x00005560
        /*05ec*/ 	.word	0x000000ff
        /*05f0*/ 	.word	0x00000080
        /*05f4*/ 	.short	0x010b
        /*05f6*/ 	.byte	0x05
	.zero		1


	//   ....[80]....
        /*05f8*/ 	.word	0x000055a0
        /*05fc*/ 	.word	0x000000ff
        /*0600*/ 	.word	0x00000000
        /*0604*/ 	.short	0x0101
        /*0606*/ 	.byte	0x07
	.zero		1


	//   ....[81]....
        /*0608*/ 	.word	0x00005610
        /*060c*/ 	.word	0x000000ff
        /*0610*/ 	.word	0x00000000
        /*0614*/ 	.short	0x010a
        /*0616*/ 	.byte	0x05
	.zero		1


	//   ....[82]....
        /*0618*/ 	.word	0x000056a0
        /*061c*/ 	.word	0x000000ff
        /*0620*/ 	.word	0x00000000
        /*0624*/ 	.short	0x010a
        /*0626*/ 	.byte	0x05
	.zero		1


	//   ....[83]....
        /*0628*/ 	.word	0x00005740
        /*062c*/ 	.word	0x00000000
        /*0630*/ 	.word	0x00000000
        /*0634*/ 	.short	0x010a
        /*0636*/ 	.byte	0xff
	.zero		1


	//   ....[84]....
        /*0638*/ 	.word	0x00005a80
        /*063c*/ 	.word	0x00000000
        /*0640*/ 	.word	0x000000c0
        /*0644*/ 	.short	0x010a
        /*0646*/ 	.byte	0xff
	.zero		1


	//   ....[85]....
        /*0648*/ 	.word	0x00005b90
        /*064c*/ 	.word	0x00000000
        /*0650*/ 	.word	0x00000000
        /*0654*/ 	.short	0x0101
        /*0656*/ 	.byte	0xff
	.zero		1


	//   ....[86]....
        /*0658*/ 	.word	0x00006620
        /*065c*/ 	.word	0x00000000
        /*0660*/ 	.word	0x00000080
        /*0664*/ 	.short	0x010a
        /*0666*/ 	.byte	0xff
	.zero		1


	//   ....[87]....
        /*0668*/ 	.word	0x00006690
        /*066c*/ 	.word	0x00000049
        /*0670*/ 	.word	0x000000e0
        /*0674*/ 	.short	0x010a
        /*0676*/ 	.byte	0xff
	.zero		1


	//   ....[88]....
        /*0678*/ 	.word	0x00006780
        /*067c*/ 	.word	0x00000000
        /*0680*/ 	.word	0x00000080
        /*0684*/ 	.short	0x010a
        /*0686*/ 	.byte	0xff
	.zero		1


	//   ....[89]....
        /*0688*/ 	.word	0x000068b0
        /*068c*/ 	.word	0x00000049
        /*0690*/ 	.word	0x000000e0
        /*0694*/ 	.short	0x010a
        /*0696*/ 	.byte	0xff
	.zero		1


	//   ....[90]....
        /*0698*/ 	.word	0x000073c0
        /*069c*/ 	.word	0x00000000
        /*06a0*/ 	.word	0x00000000
        /*06a4*/ 	.short	0x0101
        /*06a6*/ 	.byte	0xff
	.zero		1


	//   ....[91]....
        /*06a8*/ 	.word	0x000073d0
        /*06ac*/ 	.word	0x00000003
        /*06b0*/ 	.word	0x00000080
        /*06b4*/ 	.short	0x010a
        /*06b6*/ 	.byte	0xff
	.zero		1


	//   ....[92]....
        /*06b8*/ 	.word	0x000074a0
        /*06bc*/ 	.word	0x00000003
        /*06c0*/ 	.word	0x00000080
        /*06c4*/ 	.short	0x010a
        /*06c6*/ 	.byte	0xff
	.zero		1


	//   ....[93]....
        /*06c8*/ 	.word	0x00007810
        /*06cc*/ 	.word	0x000000ff
        /*06d0*/ 	.word	0x00000000
        /*06d4*/ 	.short	0x0101
        /*06d6*/ 	.byte	0x05
	.zero		1


	//   ....[94]....
        /*06d8*/ 	.word	0x00008140
        /*06dc*/ 	.word	0x00000000
        /*06e0*/ 	.word	0x00000000
        /*06e4*/ 	.short	0x0101
        /*06e6*/ 	.byte	0xff
	.zero		1


	//   ....[95]....
        /*06e8*/ 	.word	0x000083c0
        /*06ec*/ 	.word	0x000000ff
        /*06f0*/ 	.word	0x00000000
        /*06f4*/ 	.short	0x0101
        /*06f6*/ 	.byte	0x04
	.zero		1


	//   ....[96]....
        /*06f8*/ 	.word	0x000083e0
        /*06fc*/ 	.word	0x00000002
        /*0700*/ 	.word	0x00000110
        /*0704*/ 	.short	0x010a
        /*0706*/ 	.byte	0xff
	.zero		1


	//   ....[97]....
        /*0708*/ 	.word	0x00008440
        /*070c*/ 	.word	0x00000002
        /*0710*/ 	.word	0x00000040
        /*0714*/ 	.short	0x010a
        /*0716*/ 	.byte	0xff
	.zero		1


	//   ....[98]....
        /*0718*/ 	.word	0x000084a0
        /*071c*/ 	.word	0x00000002
        /*0720*/ 	.word	0x00000040
        /*0724*/ 	.short	0x010a
        /*0726*/ 	.byte	0xff
	.zero		1


	//   ....[99]....
        /*0728*/ 	.word	0x000084f0
        /*072c*/ 	.word	0x00000002
        /*0730*/ 	.word	0x000000c0
        /*0734*/ 	.short	0x010a
        /*0736*/ 	.byte	0xff
	.zero		1


	//   ....[100]....
        /*0738*/ 	.word	0x00008550
        /*073c*/ 	.word	0x00000000
        /*0740*/ 	.word	0x00000000
        /*0744*/ 	.short	0x010a
        /*0746*/ 	.byte	0xff
	.zero		1


	//   ....[101]....
        /*0748*/ 	.word	0x000085b0
        /*074c*/ 	.word	0x00000000
        /*0750*/ 	.word	0x00000000
        /*0754*/ 	.short	0x010a
        /*0756*/ 	.byte	0xff
	.zero		1


	//   ....[102]....
        /*0758*/ 	.word	0x00008610
        /*075c*/ 	.word	0x00000000
        /*0760*/ 	.word	0x00000000
        /*0764*/ 	.short	0x010a
        /*0766*/ 	.byte	0xff
	.zero		1


	//   ....[103]....
        /*0768*/ 	.word	0x00008670
        /*076c*/ 	.word	0x00000000
        /*0770*/ 	.word	0x00000000
        /*0774*/ 	.short	0x010a
        /*0776*/ 	.byte	0xff
	.zero		1


	//   ....[104]....
        /*0778*/ 	.word	0x000086d0
        /*077c*/ 	.word	0x00000000
        /*0780*/ 	.word	0x00000000
        /*0784*/ 	.short	0x010a
        /*0786*/ 	.byte	0xff
	.zero		1


	//   ....[105]....
        /*0788*/ 	.word	0x00008730
        /*078c*/ 	.word	0x00000000
        /*0790*/ 	.word	0x00000000
        /*0794*/ 	.short	0x010a
        /*0796*/ 	.byte	0xff
	.zero		1


	//   ....[106]....
        /*0798*/ 	.word	0x00008790
        /*079c*/ 	.word	0x00000000
        /*07a0*/ 	.word	0x00000000
        /*07a4*/ 	.short	0x010a
        /*07a6*/ 	.byte	0xff
	.zero		1


	//   ....[107]....
        /*07a8*/ 	.word	0x000087e0
        /*07ac*/ 	.word	0x00000000
        /*07b0*/ 	.word	0x00000100
        /*07b4*/ 	.short	0x010a
        /*07b6*/ 	.byte	0xff
	.zero		1


	//   ....[108]....
        /*07b8*/ 	.word	0x00008840
        /*07bc*/ 	.word	0x00000000
        /*07c0*/ 	.word	0x000000d0
        /*07c4*/ 	.short	0x010a
        /*07c6*/ 	.byte	0xff
	.zero		1


	//   ....[109]....
        /*07c8*/ 	.word	0x00008890
        /*07cc*/ 	.word	0x00000000
        /*07d0*/ 	.word	0x000000c0
        /*07d4*/ 	.short	0x010a
        /*07d6*/ 	.byte	0xff
	.zero		1


	//   ....[110]....
        /*07d8*/ 	.word	0x000088f0
        /*07dc*/ 	.word	0x00000000
        /*07e0*/ 	.word	0x000000d0
        /*07e4*/ 	.short	0x010a
        /*07e6*/ 	.byte	0xff
	.zero		1


	//   ....[111]....
        /*07e8*/ 	.word	0x00008940
        /*07ec*/ 	.word	0x00000002
        /*07f0*/ 	.word	0x000000c0
        /*07f4*/ 	.short	0x010a
        /*07f6*/ 	.byte	0xff
	.zero		1


	//   ....[112]....
        /*07f8*/ 	.word	0x000089a0
        /*07fc*/ 	.word	0x00000003
        /*0800*/ 	.word	0x000000f0
        /*0804*/ 	.short	0x010a
        /*0806*/ 	.byte	0xff
	.zero		1


	//   ....[113]....
        /*0808*/ 	.word	0x00008a00
        /*080c*/ 	.word	0x00000002
        /*0810*/ 	.word	0x00000000
        /*0814*/ 	.short	0x010a
        /*0816*/ 	.byte	0xff
	.zero		1


	//   ....[114]....
        /*0818*/ 	.word	0x00008a60
        /*081c*/ 	.word	0x00000000
        /*0820*/ 	.word	0x00000000
        /*0824*/ 	.short	0x010a
        /*0826*/ 	.byte	0xff
	.zero		1


	//   ....[115]....
        /*0828*/ 	.word	0x00008ac0
        /*082c*/ 	.word	0x00000000
        /*0830*/ 	.word	0x00000000
        /*0834*/ 	.short	0x010a
        /*0836*/ 	.byte	0xff
	.zero		1


	//   ....[116]....
        /*0838*/ 	.word	0x00008b10
        /*083c*/ 	.word	0x00000000
        /*0840*/ 	.word	0x000000c0
        /*0844*/ 	.short	0x010a
        /*0846*/ 	.byte	0xff
	.zero		1


	//   ....[117]....
        /*0848*/ 	.word	0x00008b70
        /*084c*/ 	.word	0x00000000
        /*0850*/ 	.word	0x000000b8
        /*0854*/ 	.short	0x010a
        /*0856*/ 	.byte	0xff
	.zero		1


	//   ....[118]....
        /*0858*/ 	.word	0x00008bd0
        /*085c*/ 	.word	0x00000000
        /*0860*/ 	.word	0x00000098
        /*0864*/ 	.short	0x010a
        /*0866*/ 	.byte	0xff
	.zero		1


	//   ....[119]....
        /*0868*/ 	.word	0x00008c30
        /*086c*/ 	.word	0x00000000
        /*0870*/ 	.word	0x00000098
        /*0874*/ 	.short	0x010a
        /*0876*/ 	.byte	0xff
	.zero		1


	//   ....[120]....
        /*0878*/ 	.word	0x00008c90
        /*087c*/ 	.word	0x00000000
        /*0880*/ 	.word	0x00000000
        /*0884*/ 	.short	0x010a
        /*0886*/ 	.byte	0xff
	.zero		1


	//   ....[121]....
        /*0888*/ 	.word	0x00008cf0
        /*088c*/ 	.word	0x00000000
        /*0890*/ 	.word	0x00000000
        /*0894*/ 	.short	0x010a
        /*0896*/ 	.byte	0xff
	.zero		1


	//   ....[122]....
        /*0898*/ 	.word	0x00008d40
        /*089c*/ 	.word	0x00000000
        /*08a0*/ 	.word	0x000000c0
        /*08a4*/ 	.short	0x010a
        /*08a6*/ 	.byte	0xff
	.zero		1


	//   ....[123]....
        /*08a8*/ 	.word	0x00008d90
        /*08ac*/ 	.word	0x00000000
        /*08b0*/ 	.word	0x00000080
        /*08b4*/ 	.short	0x010a
        /*08b6*/ 	.byte	0xff
	.zero		1


	//   ....[124]....
        /*08b8*/ 	.word	0x00008de0
        /*08bc*/ 	.word	0x00000049
        /*08c0*/ 	.word	0x000000e0
        /*08c4*/ 	.short	0x010a
        /*08c6*/ 	.byte	0xff
	.zero		1


	//   ....[125]....
        /*08c8*/ 	.word	0x00008e30
        /*08cc*/ 	.word	0x00000003
        /*08d0*/ 	.word	0x00000080
        /*08d4*/ 	.short	0x010a
        /*08d6*/ 	.byte	0xff
	.zero		1


	//----- nvinfo : EIATTR_NUM_MBARRIERS
	.align		4
.L_47:
        /*08d8*/ 	.byte	0x03, 0x38
        /*08da*/ 	.short	0x0024


	//----- nvinfo : EIATTR_EXIT_INSTR_OFFSETS
	.align		4
        /*08dc*/ 	.byte	0x04, 0x1c
        /*08de*/ 	.short	(.L_49 - .L_48)


	//   ....[0]....
.L_48:
        /*08e0*/ 	.word	0x00002de0


	//   ....[1]....
        /*08e4*/ 	.word	0x000032e0


	//   ....[2]....
        /*08e8*/ 	.word	0x00003340


	//   ....[3]....
        /*08ec*/ 	.word	0x000048f0


	//   ....[4]....
        /*08f0*/ 	.word	0x00005770


	//   ....[5]....
        /*08f4*/ 	.word	0x000057b0


	//   ....[6]....
        /*08f8*/ 	.word	0x000082b0


	//   ....[7]....
        /*08fc*/ 	.word	0x00008330


	//   ....[8]....
        /*0900*/ 	.word	0x00008360


	//   ....[9]....
        /*0904*/ 	.word	0x000083d0


	//----- nvinfo : EIATTR_MAX_THREADS
	.align		4
.L_49:
        /*0908*/ 	.byte	0x04, 0x05
        /*090a*/ 	.short	(.L_51 - .L_50)
.L_50:
        /*090c*/ 	.word	0x00000100
        /*0910*/ 	.word	0x00000001
        /*0914*/ 	.word	0x00000001


	//----- nvinfo : EIATTR_CRS_STACK_SIZE
	.align		4
.L_51:
        /*0918*/ 	.byte	0x04, 0x1e
        /*091a*/ 	.short	(.L_53 - .L_52)
.L_52:
        /*091c*/ 	.word	0x00000000


	//----- nvinfo : EIATTR_CBANK_PARAM_SIZE
	.align		4
.L_53:
        /*0920*/ 	.byte	0x03, 0x19
        /*0922*/ 	.short	0x0c00


	//----- nvinfo : EIATTR_PARAM_CBANK
	.align		4
        /*0924*/ 	.byte	0x04, 0x0a
        /*0926*/ 	.short	(.L_55 - .L_54)
	.align		4
.L_54:
        /*0928*/ 	.word	index@(.nv.constant0._ZN7cutlass13device_kernelINS_4gemm6kernel13GemmUniversalIN4cute5tupleIJiiiiEEENS1_10collective13CollectiveMmaINS1_46MainloopSm100TmaUmmaWarpSpecializedBlockScaledILi8ELi2ELi2ENS5_IJNS4_1CILi1EEENSA_ILi4EEESB_EEEEENS5_IJNSA_ILi128EEENSA_ILi64EEESF_EEENS5_IJNS_12float_e5m2_tENS_13float_ue8m0_tEEEENS5_IJNS5_IJlSB_lEEENS4_6LayoutINS5_IJNS5_IJNS5_IJNSA_ILi32EEESC_EEEiEEESP_NS5_IJSB_iEEEEEENS5_IJNS5_IJNS5_IJNSA_ILi16EEESC_EEEiEEENS5_IJNS5_IJNSA_ILi0EEESB_EEENSA_ILi512EEEEEENS5_IJSV_iEEEEEEEEEEESK_S12_NS4_8TiledMMAINS4_8MMA_AtomIJNS4_21SM100_MMA_MXF8F6F4_SSISI_SI_fSJ_Li128ELi64ELNS4_4UMMA5MajorE0ELS17_0ELNS16_7ScaleInE0ELS18_0EEEEEENSM_INS5_IJSB_SB_SB_EEENS5_IJSV_SV_SV_EEEEENS5_IJNS4_10UnderscoreES1E_S1E_EEEEENS5_IJNS4_23SM90_TMA_LOAD_MULTICASTES1H_EEENS5_IJNS4_14ComposedLayoutINS4_7SwizzleILi3ELi4ELi3EEENS4_18smem_ptr_flag_bitsILi8EEENSM_INS5_IJNSA_ILi8EEESF_EEENS5_IJSF_SB_EEEEEEENSM_INS5_IJNS5_IJNS5_IJSO_SB_EEENS5_IJSN_SB_EEEEEESB_NS5_IJSC_SB_EEEEEENS5_IJNS5_IJNS5_IJST_SX_EEESW_EEESV_NS5_IJSB_SX_EEEEEEEEEEEvNS4_8identityENS5_IJNS4_13SM90_TMA_LOADES25_EEES23_vS24_EENS_8epilogue10collective18CollectiveEpilogueINS28_23Sm100TmaWarpSpecializedILi3ELi2ELi32ELb1ELb0EEEJSH_NS5_IJNSM_ISF_SB_EENSM_ISN_SB_EEEEENS_10bfloat16_tESL_S2G_SL_NS28_6fusion15FusionCallbacksIS2C_NS2H_17LinearCombinationIS2G_fS2G_fLNS_15FloatRoundStyleE2EEESH_S2F_JEEENS4_5SM1004TMEM4LOAD26SM100_TMEM_LOAD_32dp32b32xES25_NS1J_INS1K_ILi2ELi4ELi3EEENS1M_ILi16EEENSM_INS5_IJS1O_SN_EEES1U_EEEENS4_39AutoVectorizingCopyWithAssumedAlignmentILi128EEENS4_14SM90_TMA_STOREES2V_S2X_S2X_EEEvvEEEEvNT_6ParamsE)
        /*092c*/ 	.short	0x0380
        /*092e*/ 	.short	0x0c00


	//----- nvinfo : EIATTR_SW_WAR
	.align		4
.L_55:
        /*0930*/ 	.byte	0x04, 0x36
        /*0932*/ 	.short	(.L_57 - .L_56)
.L_56:
        /*0934*/ 	.word	0x00000008
.L_57:


//--------------------- .nv.callgraph             --------------------------
	.section	.nv.callgraph,"",@"SHT_CUDA_CALLGRAPH"
	.align	4
	.sectionentsize	8
	.align		4
        /*0000*/ 	.word	0x00000000
	.align		4
        /*0004*/ 	.word	0xffffffff
	.align		4
        /*0008*/ 	.word	index@(_ZN7cutlass13device_kernelINS_4gemm6kernel13GemmUniversalIN4cute5tupleIJiiiiEEENS1_10collective13CollectiveMmaINS1_46MainloopSm100TmaUmmaWarpSpecializedBlockScaledILi8ELi2ELi2ENS5_IJNS4_1CILi1EEENSA_ILi4EEESB_EEEEENS5_IJNSA_ILi128EEENSA_ILi64EEESF_EEENS5_IJNS_12float_e5m2_tENS_13float_ue8m0_tEEEENS5_IJNS5_IJlSB_lEEENS4_6LayoutINS5_IJNS5_IJNS5_IJNSA_ILi32EEESC_EEEiEEESP_NS5_IJSB_iEEEEEENS5_IJNS5_IJNS5_IJNSA_ILi16EEESC_EEEiEEENS5_IJNS5_IJNSA_ILi0EEESB_EEENSA_ILi512EEEEEENS5_IJSV_iEEEEEEEEEEESK_S12_NS4_8TiledMMAINS4_8MMA_AtomIJNS4_21SM100_MMA_MXF8F6F4_SSISI_SI_fSJ_Li128ELi64ELNS4_4UMMA5MajorE0ELS17_0ELNS16_7ScaleInE0ELS18_0EEEEEENSM_INS5_IJSB_SB_SB_EEENS5_IJSV_SV_SV_EEEEENS5_IJNS4_10UnderscoreES1E_S1E_EEEEENS5_IJNS4_23SM90_TMA_LOAD_MULTICASTES1H_EEENS5_IJNS4_14ComposedLayoutINS4_7SwizzleILi3ELi4ELi3EEENS4_18smem_ptr_flag_bitsILi8EEENSM_INS5_IJNSA_ILi8EEESF_EEENS5_IJSF_SB_EEEEEEENSM_INS5_IJNS5_IJNS5_IJSO_SB_EEENS5_IJSN_SB_EEEEEESB_NS5_IJSC_SB_EEEEEENS5_IJNS5_IJNS5_IJST_SX_EEESW_EEESV_NS5_IJSB_SX_EEEEEEEEEEEvNS4_8identityENS5_IJNS4_13SM90_TMA_LOADES25_EEES23_vS24_EENS_8epilogue10collective18CollectiveEpilogueINS28_23Sm100TmaWarpSpecializedILi3ELi2ELi32ELb1ELb0EEEJSH_NS5_IJNSM_ISF_SB_EENSM_ISN_SB_EEEEENS_10bfloat16_tESL_S2G_SL_NS28_6fusion15FusionCallbacksIS2C_NS2H_17LinearCombinationIS2G_fS2G_fLNS_15FloatRoundStyleE2EEESH_S2F_JEEENS4_5SM1004TMEM4LOAD26SM100_TMEM_LOAD_32dp32b32xES25_NS1J_INS1K_ILi2ELi4ELi3EEENS1M_ILi16EEENSM_INS5_IJS1O_SN_EEES1U_EEEENS4_39AutoVectorizingCopyWithAssumedAlignmentILi128EEENS4_14SM90_TMA_STOREES2V_S2X_S2X_EEEvvEEEEvNT_6ParamsE)
	.align		4
        /*000c*/ 	.word	index@(__assertfail)
	.align		4
        /*0010*/ 	.word	0x00000000
	.align		4
        /*0014*/ 	.word	0xfffffffe
	.align		4
        /*0018*/ 	.word	0x00000000
	.align		4
        /*001c*/ 	.word	0xfffffffd
	.align		4
        /*0020*/ 	.word	0x00000000
	.align		4
        /*0024*/ 	.word	0xfffffffc


//--------------------- .nv.constant4             --------------------------
	.section	.nv.constant4,"a",@progbits
	.align	8
	.align		8
.nv.constant4:
        /*0000*/ 	.dword	__assertfail
	.align		8
        /*0008*/ 	.dword	__unnamed_1
	.align		8
        /*0010*/ 	.dword	__unnamed_2
	.align		8
        /*0018*/ 	.dword	_ZN40_INTERNAL_27a9d7da_4_k_cu_68fd7712_176154cuda3std3__45__cpo5beginE
	.align		8
        /*0020*/ 	.dword	_ZN40_INTERNAL_27a9d7da_4_k_cu_68fd7712_176154cuda3std3__45__cpo3endE
	.align		8
        /*0028*/ 	.dword	_ZN40_INTERNAL_27a9d7da_4_k_cu_68fd7712_176154cuda3std3__45__cpo6cbeginE
	.align		8
        /*0030*/ 	.dword	_ZN40_INTERNAL_27a9d7da_4_k_cu_68fd7712_176154cuda3std3__45__cpo4cendE
	.align		8
        /*0038*/ 	.dword	_ZN40_INTERNAL_27a9d7da_4_k_cu_68fd7712_176154cuda3std3__442_GLOBAL__N__27a9d7da_4_k_cu_68fd7712_176156ignoreE
	.align		8
        /*0040*/ 	.dword	_ZN40_INTERNAL_27a9d7da_4_k_cu_68fd7712_176154cuda3std3__419piecewise_constructE
	.align		8
        /*0048*/ 	.dword	_ZN40_INTERNAL_27a9d7da_4_k_cu_68fd7712_176154cuda3std3__48in_placeE
	.align		8
        /*0050*/ 	.dword	_ZN40_INTERNAL_27a9d7da_4_k_cu_68fd7712_176154cuda3std6ranges3__45__cpo4swapE
	.align		8
        /*0058*/ 	.dword	_ZN40_INTERNAL_27a9d7da_4_k_cu_68fd7712_176154cuda3std6ranges3__45__cpo9iter_moveE
	.align		8
        /*0060*/ 	.dword	_ZN40_INTERNAL_27a9d7da_4_k_cu_68fd7712_176154cute7productE
	.align		8
        /*0068*/ 	.dword	_ZN40_INTERNAL_27a9d7da_4_k_cu_68fd7712_176154cute1_E
	.align		8
        /*0070*/ 	.dword	$str$25
	.align		8
        /*0078*/ 	.dword	$str$26
	.align		8
        /*0080*/ 	.dword	$str$27
	.align		8
        /*0088*/ 	.dword	$str$28


//--------------------- .text._ZN7cutlass13device_kernelINS_4gemm6kernel13GemmUniversalIN4cute5tupleIJiiiiEEENS1_10collective13CollectiveMmaINS1_46MainloopSm100TmaUmmaWarpSpecializedBlockScaledILi8ELi2ELi2ENS5_IJNS4_1CILi1EEENSA_ILi4EEESB_EEEEENS5_IJNSA_ILi128EEENSA_ILi64EEESF_EEENS5_IJNS_12float_e5m2_tENS_13float_ue8m0_tEEEENS5_IJNS5_IJlSB_lEEENS4_6LayoutINS5_IJNS5_IJNS5_IJNSA_ILi32EEESC_EEEiEEESP_NS5_IJSB_iEEEEEENS5_IJNS5_IJNS5_IJNSA_ILi16EEESC_EEEiEEENS5_IJNS5_IJNSA_ILi0EEESB_EEENSA_ILi512EEEEEENS5_IJSV_iEEEEEEEEEEESK_S12_NS4_8TiledMMAINS4_8MMA_AtomIJNS4_21SM100_MMA_MXF8F6F4_SSISI_SI_fSJ_Li128ELi64ELNS4_4UMMA5MajorE0ELS17_0ELNS16_7ScaleInE0ELS18_0EEEEEENSM_INS5_IJSB_SB_SB_EEENS5_IJSV_SV_SV_EEEEENS5_IJNS4_10UnderscoreES1E_S1E_EEEEENS5_IJNS4_23SM90_TMA_LOAD_MULTICASTES1H_EEENS5_IJNS4_14ComposedLayoutINS4_7SwizzleILi3ELi4ELi3EEENS4_18smem_ptr_flag_bitsILi8EEENSM_INS5_IJNSA_ILi8EEESF_EEENS5_IJSF_SB_EEEEEEENSM_INS5_IJNS5_IJNS5_IJSO_SB_EEENS5_IJSN_SB_EEEEEESB_NS5_IJSC_SB_EEEEEENS5_IJNS5_IJNS5_IJST_SX_EEESW_EEESV_NS5_IJSB_SX_EEEEEEEEEEEvNS4_8identityENS5_IJNS4_13SM90_TMA_LOADES25_EEES23_vS24_EENS_8epilogue10collective18CollectiveEpilogueINS28_23Sm100TmaWarpSpecializedILi3ELi2ELi32ELb1ELb0EEEJSH_NS5_IJNSM_ISF_SB_EENSM_ISN_SB_EEEEENS_10bfloat16_tESL_S2G_SL_NS28_6fusion15FusionCallbacksIS2C_NS2H_17LinearCombinationIS2G_fS2G_fLNS_15FloatRoundStyleE2EEESH_S2F_JEEENS4_5SM1004TMEM4LOAD26SM100_TMEM_LOAD_32dp32b32xES25_NS1J_INS1K_ILi2ELi4ELi3EEENS1M_ILi16EEENSM_INS5_IJS1O_SN_EEES1U_EEEENS4_39AutoVectorizingCopyWithAssumedAlignmentILi128EEENS4_14SM90_TMA_STOREES2V_S2X_S2X_EEEvvEEEEvNT_6ParamsE --------------------------
	.section	.text._ZN7cutlass13device_kernelINS_4gemm6kernel13GemmUniversalIN4cute5tupleIJiiiiEEENS1_10collective13CollectiveMmaINS1_46MainloopSm100TmaUmmaWarpSpecializedBlockScaledILi8ELi2ELi2ENS5_IJNS4_1CILi1EEENSA_ILi4EEESB_EEEEENS5_IJNSA_ILi128EEENSA_ILi64EEESF_EEENS5_IJNS_12float_e5m2_tENS_13float_ue8m0_tEEEENS5_IJNS5_IJlSB_lEEENS4_6LayoutINS5_IJNS5_IJNS5_IJNSA_ILi32EEESC_EEEiEEESP_NS5_IJSB_iEEEEEENS5_IJNS5_IJNS5_IJNSA_ILi16EEESC_EEEiEEENS5_IJNS5_IJNSA_ILi0EEESB_EEENSA_ILi512EEEEEENS5_IJSV_iEEEEEEEEEEESK_S12_NS4_8TiledMMAINS4_8MMA_AtomIJNS4_21SM100_MMA_MXF8F6F4_SSISI_SI_fSJ_Li128ELi64ELNS4_4UMMA5MajorE0ELS17_0ELNS16_7ScaleInE0ELS18_0EEEEEENSM_INS5_IJSB_SB_SB_EEENS5_IJSV_SV_SV_EEEEENS5_IJNS4_10UnderscoreES1E_S1E_EEEEENS5_IJNS4_23SM90_TMA_LOAD_MULTICASTES1H_EEENS5_IJNS4_14ComposedLayoutINS4_7SwizzleILi3ELi4ELi3EEENS4_18smem_ptr_flag_bitsILi8EEENSM_INS5_IJNSA_ILi8EEESF_EEENS5_IJSF_SB_EEEEEEENSM_INS5_IJNS5_IJNS5_IJSO_SB_EEENS5_IJSN_SB_EEEEEESB_NS5_IJSC_SB_EEEEEENS5_IJNS5_IJNS5_IJST_SX_EEESW_EEESV_NS5_IJSB_SX_EEEEEEEEEEEvNS4_8identityENS5_IJNS4_13SM90_TMA_LOADES25_EEES23_vS24_EENS_8epilogue10collective18CollectiveEpilogueINS28_23Sm100TmaWarpSpecializedILi3ELi2ELi32ELb1ELb0EEEJSH_NS5_IJNSM_ISF_SB_EENSM_ISN_SB_EEEEENS_10bfloat16_tESL_S2G_SL_NS28_6fusion15FusionCallbacksIS2C_NS2H_17LinearCombinationIS2G_fS2G_fLNS_15FloatRoundStyleE2EEESH_S2F_JEEENS4_5SM1004TMEM4LOAD26SM100_TMEM_LOAD_32dp32b32xES25_NS1J_INS1K_ILi2ELi4ELi3EEENS1M_ILi16EEENSM_INS5_IJS1O_SN_EEES1U_EEEENS4_39AutoVectorizingCopyWithAssumedAlignmentILi128EEENS4_14SM90_TMA_STOREES2V_S2X_S2X_EEEvvEEEEvNT_6ParamsE,"ax",@progbits
	.align	128
.text._ZN7cutlass13device_kernelINS_4gemm6kernel13GemmUniversalIN4cute5tupleIJiiiiEEENS1_10collective13CollectiveMmaINS1_46MainloopSm100TmaUmmaWarpSpecializedBlockScaledILi8ELi2ELi2ENS5_IJNS4_1CILi1EEENSA_ILi4EEESB_EEEEENS5_IJNSA_ILi128EEENSA_ILi64EEESF_EEENS5_IJNS_12float_e5m2_tENS_13float_ue8m0_tEEEENS5_IJNS5_IJlSB_lEEENS4_6LayoutINS5_IJNS5_IJNS5_IJNSA_ILi32EEESC_EEEiEEESP_NS5_IJSB_iEEEEEENS5_IJNS5_IJNS5_IJNSA_ILi16EEESC_EEEiEEENS5_IJNS5_IJNSA_ILi0EEESB_EEENSA_ILi512EEEEEENS5_IJSV_iEEEEEEEEEEESK_S12_NS4_8TiledMMAINS4_8MMA_AtomIJNS4_21SM100_MMA_MXF8F6F4_SSISI_SI_fSJ_Li128ELi64ELNS4_4UMMA5MajorE0ELS17_0ELNS16_7ScaleInE0ELS18_0EEEEEENSM_INS5_IJSB_SB_SB_EEENS5_IJSV_SV_SV_EEEEENS5_IJNS4_10UnderscoreES1E_S1E_EEEEENS5_IJNS4_23SM90_TMA_LOAD_MULTICASTES1H_EEENS5_IJNS4_14ComposedLayoutINS4_7SwizzleILi3ELi4ELi3EEENS4_18smem_ptr_flag_bitsILi8EEENSM_INS5_IJNSA_ILi8EEESF_EEENS5_IJSF_SB_EEEEEEENSM_INS5_IJNS5_IJNS5_IJSO_SB_EEENS5_IJSN_SB_EEEEEESB_NS5_IJSC_SB_EEEEEENS5_IJNS5_IJNS5_IJST_SX_EEESW_EEESV_NS5_IJSB_SX_EEEEEEEEEEEvNS4_8identityENS5_IJNS4_13SM90_TMA_LOADES25_EEES23_vS24_EENS_8epilogue10collective18CollectiveEpilogueINS28_23Sm100TmaWarpSpecializedILi3ELi2ELi32ELb1ELb0EEEJSH_NS5_IJNSM_ISF_SB_EENSM_ISN_SB_EEEEENS_10bfloat16_tESL_S2G_SL_NS28_6fusion15FusionCallbacksIS2C_NS2H_17LinearCombinationIS2G_fS2G_fLNS_15FloatRoundStyleE2EEESH_S2F_JEEENS4_5SM1004TMEM4LOAD26SM100_TMEM_LOAD_32dp32b32xES25_NS1J_INS1K_ILi2ELi4ELi3EEENS1M_ILi16EEENSM_INS5_IJS1O_SN_EEES1U_EEEENS4_39AutoVectorizingCopyWithAssumedAlignmentILi128EEENS4_14SM90_TMA_STOREES2V_S2X_S2X_EEEvvEEEEvNT_6ParamsE:
        .type           _ZN7cutlass13device_kernelINS_4gemm6kernel13GemmUniversalIN4cute5tupleIJiiiiEEENS1_10collective13CollectiveMmaINS1_46MainloopSm100TmaUmmaWarpSpecializedBlockScaledILi8ELi2ELi2ENS5_IJNS4_1CILi1EEENSA_ILi4EEESB_EEEEENS5_IJNSA_ILi128EEENSA_ILi64EEESF_EEENS5_IJNS_12float_e5m2_tENS_13float_ue8m0_tEEEENS5_IJNS5_IJlSB_lEEENS4_6LayoutINS5_IJNS5_IJNS5_IJNSA_ILi32EEESC_EEEiEEESP_NS5_IJSB_iEEEEEENS5_IJNS5_IJNS5_IJNSA_ILi16EEESC_EEEiEEENS5_IJNS5_IJNSA_ILi0EEESB_EEENSA_ILi512EEEEEENS5_IJSV_iEEEEEEEEEEESK_S12_NS4_8TiledMMAINS4_8MMA_AtomIJNS4_21SM100_MMA_MXF8F6F4_SSISI_SI_fSJ_Li128ELi64ELNS4_4UMMA5MajorE0ELS17_0ELNS16_7ScaleInE0ELS18_0EEEEEENSM_INS5_IJSB_SB_SB_EEENS5_IJSV_SV_SV_EEEEENS5_IJNS4_10UnderscoreES1E_S1E_EEEEENS5_IJNS4_23SM90_TMA_LOAD_MULTICASTES1H_EEENS5_IJNS4_14ComposedLayoutINS4_7SwizzleILi3ELi4ELi3EEENS4_18smem_ptr_flag_bitsILi8EEENSM_INS5_IJNSA_ILi8EEESF_EEENS5_IJSF_SB_EEEEEEENSM_INS5_IJNS5_IJNS5_IJSO_SB_EEENS5_IJSN_SB_EEEEEESB_NS5_IJSC_SB_EEEEEENS5_IJNS5_IJNS5_IJST_SX_EEESW_EEESV_NS5_IJSB_SX_EEEEEEEEEEEvNS4_8identityENS5_IJNS4_13SM90_TMA_LOADES25_EEES23_vS24_EENS_8epilogue10collective18CollectiveEpilogueINS28_23Sm100TmaWarpSpecializedILi3ELi2ELi32ELb1ELb0EEEJSH_NS5_IJNSM_ISF_SB_EENSM_ISN_SB_EEEEENS_10bfloat16_tESL_S2G_SL_NS28_6fusion15FusionCallbacksIS2C_NS2H_17LinearCombinationIS2G_fS2G_fLNS_15FloatRoundStyleE2EEESH_S2F_JEEENS4_5SM1004TMEM4LOAD26SM100_TMEM_LOAD_32dp32b32xES25_NS1J_INS1K_ILi2ELi4ELi3EEENS1M_ILi16EEENSM_INS5_IJS1O_SN_EEES1U_EEEENS4_39AutoVectorizingCopyWithAssumedAlignmentILi128EEENS4_14SM90_TMA_STOREES2V_S2X_S2X_EEEvvEEEEvNT_6ParamsE,@function
        .size           _ZN7cutlass13device_kernelINS_4gemm6kernel13GemmUniversalIN4cute5tupleIJiiiiEEENS1_10collective13CollectiveMmaINS1_46MainloopSm100TmaUmmaWarpSpecializedBlockScaledILi8ELi2ELi2ENS5_IJNS4_1CILi1EEENSA_ILi4EEESB_EEEEENS5_IJNSA_ILi128EEENSA_ILi64EEESF_EEENS5_IJNS_12float_e5m2_tENS_13float_ue8m0_tEEEENS5_IJNS5_IJlSB_lEEENS4_6LayoutINS5_IJNS5_IJNS5_IJNSA_ILi32EEESC_EEEiEEESP_NS5_IJSB_iEEEEEENS5_IJNS5_IJNS5_IJNSA_ILi16EEESC_EEEiEEENS5_IJNS5_IJNSA_ILi0EEESB_EEENSA_ILi512EEEEEENS5_IJSV_iEEEEEEEEEEESK_S12_NS4_8TiledMMAINS4_8MMA_AtomIJNS4_21SM100_MMA_MXF8F6F4_SSISI_SI_fSJ_Li128ELi64ELNS4_4UMMA5MajorE0ELS17_0ELNS16_7ScaleInE0ELS18_0EEEEEENSM_INS5_IJSB_SB_SB_EEENS5_IJSV_SV_SV_EEEEENS5_IJNS4_10UnderscoreES1E_S1E_EEEEENS5_IJNS4_23SM90_TMA_LOAD_MULTICASTES1H_EEENS5_IJNS4_14ComposedLayoutINS4_7SwizzleILi3ELi4ELi3EEENS4_18smem_ptr_flag_bitsILi8EEENSM_INS5_IJNSA_ILi8EEESF_EEENS5_IJSF_SB_EEEEEEENSM_INS5_IJNS5_IJNS5_IJSO_SB_EEENS5_IJSN_SB_EEEEEESB_NS5_IJSC_SB_EEEEEENS5_IJNS5_IJNS5_IJST_SX_EEESW_EEESV_NS5_IJSB_SX_EEEEEEEEEEEvNS4_8identityENS5_IJNS4_13SM90_TMA_LOADES25_EEES23_vS24_EENS_8epilogue10collective18CollectiveEpilogueINS28_23Sm100TmaWarpSpecializedILi3ELi2ELi32ELb1ELb0EEEJSH_NS5_IJNSM_ISF_SB_EENSM_ISN_SB_EEEEENS_10bfloat16_tESL_S2G_SL_NS28_6fusion15FusionCallbacksIS2C_NS2H_17LinearCombinationIS2G_fS2G_fLNS_15FloatRoundStyleE2EEESH_S2F_JEEENS4_5SM1004TMEM4LOAD26SM100_TMEM_LOAD_32dp32b32xES25_NS1J_INS1K_ILi2ELi4ELi3EEENS1M_ILi16EEENSM_INS5_IJS1O_SN_EEES1U_EEEENS4_39AutoVectorizingCopyWithAssumedAlignmentILi128EEENS4_14SM90_TMA_STOREES2V_S2X_S2X_EEEvvEEEEvNT_6ParamsE,(.L_x_174 - _ZN7cutlass13device_kernelINS_4gemm6kernel13GemmUniversalIN4cute5tupleIJiiiiEEENS1_10collective13CollectiveMmaINS1_46MainloopSm100TmaUmmaWarpSpecializedBlockScaledILi8ELi2ELi2ENS5_IJNS4_1CILi1EEENSA_ILi4EEESB_EEEEENS5_IJNSA_ILi128EEENSA_ILi64EEESF_EEENS5_IJNS_12float_e5m2_tENS_13float_ue8m0_tEEEENS5_IJNS5_IJlSB_lEEENS4_6LayoutINS5_IJNS5_IJNS5_IJNSA_ILi32EEESC_EEEiEEESP_NS5_IJSB_iEEEEEENS5_IJNS5_IJNS5_IJNSA_ILi16EEESC_EEEiEEENS5_IJNS5_IJNSA_ILi0EEESB_EEENSA_ILi512EEEEEENS5_IJSV_iEEEEEEEEEEESK_S12_NS4_8TiledMMAINS4_8MMA_AtomIJNS4_21SM100_MMA_MXF8F6F4_SSISI_SI_fSJ_Li128ELi64ELNS4_4UMMA5MajorE0ELS17_0ELNS16_7ScaleInE0ELS18_0EEEEEENSM_INS5_IJSB_SB_SB_EEENS5_IJSV_SV_SV_EEEEENS5_IJNS4_10UnderscoreES1E_S1E_EEEEENS5_IJNS4_23SM90_TMA_LOAD_MULTICASTES1H_EEENS5_IJNS4_14ComposedLayoutINS4_7SwizzleILi3ELi4ELi3EEENS4_18smem_ptr_flag_bitsILi8EEENSM_INS5_IJNSA_ILi8EEESF_EEENS5_IJSF_SB_EEEEEEENSM_INS5_IJNS5_IJNS5_IJSO_SB_EEENS5_IJSN_SB_EEEEEESB_NS5_IJSC_SB_EEEEEENS5_IJNS5_IJNS5_IJST_SX_EEESW_EEESV_NS5_IJSB_SX_EEEEEEEEEEEvNS4_8identityENS5_IJNS4_13SM90_TMA_LOADES25_EEES23_vS24_EENS_8epilogue10collective18CollectiveEpilogueINS28_23Sm100TmaWarpSpecializedILi3ELi2ELi32ELb1ELb0EEEJSH_NS5_IJNSM_ISF_SB_EENSM_ISN_SB_EEEEENS_10bfloat16_tESL_S2G_SL_NS28_6fusion15FusionCallbacksIS2C_NS2H_17LinearCombinationIS2G_fS2G_fLNS_15FloatRoundStyleE2EEESH_S2F_JEEENS4_5SM1004TMEM4LOAD26SM100_TMEM_LOAD_32dp32b32xES25_NS1J_INS1K_ILi2ELi4ELi3EEENS1M_ILi16EEENSM_INS5_IJS1O_SN_EEES1U_EEEENS4_39AutoVectorizingCopyWithAssumedAlignmentILi128EEENS4_14SM90_TMA_STOREES2V_S2X_S2X_EEEvvEEEEvNT_6ParamsE)
        .other          _ZN7cutlass13device_kernelINS_4gemm6kernel13GemmUniversalIN4cute5tupleIJiiiiEEENS1_10collective13CollectiveMmaINS1_46MainloopSm100TmaUmmaWarpSpecializedBlockScaledILi8ELi2ELi2ENS5_IJNS4_1CILi1EEENSA_ILi4EEESB_EEEEENS5_IJNSA_ILi128EEENSA_ILi64EEESF_EEENS5_IJNS_12float_e5m2_tENS_13float_ue8m0_tEEEENS5_IJNS5_IJlSB_lEEENS4_6LayoutINS5_IJNS5_IJNS5_IJNSA_ILi32EEESC_EEEiEEESP_NS5_IJSB_iEEEEEENS5_IJNS5_IJNS5_IJNSA_ILi16EEESC_EEEiEEENS5_IJNS5_IJNSA_ILi0EEESB_EEENSA_ILi512EEEEEENS5_IJSV_iEEEEEEEEEEESK_S12_NS4_8TiledMMAINS4_8MMA_AtomIJNS4_21SM100_MMA_MXF8F6F4_SSISI_SI_fSJ_Li128ELi64ELNS4_4UMMA5MajorE0ELS17_0ELNS16_7ScaleInE0ELS18_0EEEEEENSM_INS5_IJSB_SB_SB_EEENS5_IJSV_SV_SV_EEEEENS5_IJNS4_10UnderscoreES1E_S1E_EEEEENS5_IJNS4_23SM90_TMA_LOAD_MULTICASTES1H_EEENS5_IJNS4_14ComposedLayoutINS4_7SwizzleILi3ELi4ELi3EEENS4_18smem_ptr_flag_bitsILi8EEENSM_INS5_IJNSA_ILi8EEESF_EEENS5_IJSF_SB_EEEEEEENSM_INS5_IJNS5_IJNS5_IJSO_SB_EEENS5_IJSN_SB_EEEEEESB_NS5_IJSC_SB_EEEEEENS5_IJNS5_IJNS5_IJST_SX_EEESW_EEESV_NS5_IJSB_SX_EEEEEEEEEEEvNS4_8identityENS5_IJNS4_13SM90_TMA_LOADES25_EEES23_vS24_EENS_8epilogue10collective18CollectiveEpilogueINS28_23Sm100TmaWarpSpecializedILi3ELi2ELi32ELb1ELb0EEEJSH_NS5_IJNSM_ISF_SB_EENSM_ISN_SB_EEEEENS_10bfloat16_tESL_S2G_SL_NS28_6fusion15FusionCallbacksIS2C_NS2H_17LinearCombinationIS2G_fS2G_fLNS_15FloatRoundStyleE2EEESH_S2F_JEEENS4_5SM1004TMEM4LOAD26SM100_TMEM_LOAD_32dp32b32xES25_NS1J_INS1K_ILi2ELi4ELi3EEENS1M_ILi16EEENSM_INS5_IJS1O_SN_EEES1U_EEEENS4_39AutoVectorizingCopyWithAssumedAlignmentILi128EEENS4_14SM90_TMA_STOREES2V_S2X_S2X_EEEvvEEEEvNT_6ParamsE,@"STO_CUDA_ENTRY STV_DEFAULT"
_ZN7cutlass13device_kernelINS_4gemm6kernel13GemmUniversalIN4cute5tupleIJiiiiEEENS1_10collective13CollectiveMmaINS1_46MainloopSm100TmaUmmaWarpSpecializedBlockScaledILi8ELi2ELi2ENS5_IJNS4_1CILi1EEENSA_ILi4EEESB_EEEEENS5_IJNSA_ILi128EEENSA_ILi64EEESF_EEENS5_IJNS_12float_e5m2_tENS_13float_ue8m0_tEEEENS5_IJNS5_IJlSB_lEEENS4_6LayoutINS5_IJNS5_IJNS5_IJNSA_ILi32EEESC_EEEiEEESP_NS5_IJSB_iEEEEEENS5_IJNS5_IJNS5_IJNSA_ILi16EEESC_EEEiEEENS5_IJNS5_IJNSA_ILi0EEESB_EEENSA_ILi512EEEEEENS5_IJSV_iEEEEEEEEEEESK_S12_NS4_8TiledMMAINS4_8MMA_AtomIJNS4_21SM100_MMA_MXF8F6F4_SSISI_SI_fSJ_Li128ELi64ELNS4_4UMMA5MajorE0ELS17_0ELNS16_7ScaleInE0ELS18_0EEEEEENSM_INS5_IJSB_SB_SB_EEENS5_IJSV_SV_SV_EEEEENS5_IJNS4_10UnderscoreES1E_S1E_EEEEENS5_IJNS4_23SM90_TMA_LOAD_MULTICASTES1H_EEENS5_IJNS4_14ComposedLayoutINS4_7SwizzleILi3ELi4ELi3EEENS4_18smem_ptr_flag_bitsILi8EEENSM_INS5_IJNSA_ILi8EEESF_EEENS5_IJSF_SB_EEEEEEENSM_INS5_IJNS5_IJNS5_IJSO_SB_EEENS5_IJSN_SB_EEEEEESB_NS5_IJSC_SB_EEEEEENS5_IJNS5_IJNS5_IJST_SX_EEESW_EEESV_NS5_IJSB_SX_EEEEEEEEEEEvNS4_8identityENS5_IJNS4_13SM90_TMA_LOADES25_EEES23_vS24_EENS_8epilogue10collective18CollectiveEpilogueINS28_23Sm100TmaWarpSpecializedILi3ELi2ELi32ELb1ELb0EEEJSH_NS5_IJNSM_ISF_SB_EENSM_ISN_SB_EEEEENS_10bfloat16_tESL_S2G_SL_NS28_6fusion15FusionCallbacksIS2C_NS2H_17LinearCombinationIS2G_fS2G_fLNS_15FloatRoundStyleE2EEESH_S2F_JEEENS4_5SM1004TMEM4LOAD26SM100_TMEM_LOAD_32dp32b32xES25_NS1J_INS1K_ILi2ELi4ELi3EEENS1M_ILi16EEENSM_INS5_IJS1O_SN_EEES1U_EEEENS4_39AutoVectorizingCopyWithAssumedAlignmentILi128EEENS4_14SM90_TMA_STOREES2V_S2X_S2X_EEEvvEEEEvNT_6ParamsE:
[----:B------:R-:W1:Y:S01]  /*0000*/  LDC R1, c[0x0][0x37c] ;  /* 0x0000df00ff017b82 */ /* 0x000e620000000800 */
[----:B------:R-:W2:Y:S01]  /*0010*/  S2R R93, SR_TID.X ;  /* 0x00000000005d7919 */ /* 0x000ea20000002100 */
[----:B------:R-:W3:Y:S01]  /*0020*/  LDCU.64 UR4, c[0x0][0xc90] ;  /* 0x00019200ff0477ac */ /* 0x000ee20008000a00 */
[----:B------:R-:W-:Y:S02]  /*0030*/  PRMT R88, RZ, 0x7610, R88 ;  /* 0x00007610ff587816 */ /* 0x000fe40000000058 */
[----:B------:R-:W-:Y:S01]  /*0040*/  ELECT P6, URZ, PT ;  /* 0x0000000000ff782f */ /* 0x000fe200038c0000 */
[----:B------:R-:W4:Y:S01]  /*0050*/  LDCU.64 UR46, c[0x0][0x358] ;  /* 0x00006b00ff2e77ac */ /* 0x000f220008000a00 */
[----:B---3--:R-:W-:-:S04]  /*0060*/  UISETP.NE.U32.AND UP0, UPT, UR4, URZ, UPT ;  /* 0x000000ff0400728c */ /* 0x008fc8000bf05070 */
[----:B------:R-:W-:Y:S01]  /*0070*/  UISETP.NE.AND.EX UP0, UPT, UR5, URZ, UPT, UP0 ;  /* 0x000000ff0500728c */ /* 0x000fe2000bf05300 */
[----:B--2---:R-:W-:-:S05]  /*0080*/  SHF.R.U32.HI R92, RZ, 0x5, R93 ;  /* 0x00000005ff5c7819 */ /* 0x004fca000001165d */
[----:B------:R-:W2:Y:S02]  /*0090*/  SHFL.IDX PT, R0, R92, RZ, 0x1f ;  /* 0x00001fff5c007589 */ /* 0x000ea400000e0000 */
[----:B--2---:R-:W-:Y:S01]  /*00a0*/  R2UR UR6, R0 ;  /* 0x00000000000672ca */ /* 0x004fe200000e0000 */
[----:B-1--4-:R-:W-:-:S14]  /*00b0*/  BRA.U UP0, `(.L_x_0) ;  /* 0x00000001002c7547 */ /* 0x012fdc000b800000 */
[----:B------:R-:W1:Y:S02]  /*00c0*/  LDCU.64 UR8, c[0x0][0xc88] ;  /* 0x00019100ff0877ac */ /* 0x000e640008000a00 */
[----:B-1----:R-:W-:-:S04]  /*00d0*/  UISETP.NE.U32.AND UP0, UPT, UR8, URZ, UPT ;  /* 0x000000ff0800728c */ /* 0x002fc8000bf05070 */
[----:B------:R-:W-:-:S09]  /*00e0*/  UISETP.NE.AND.EX UP0, UPT, UR9, URZ, UPT, UP0 ;  /* 0x000000ff0900728c */ /* 0x000fd2000bf05300 */
[----:B------:R-:W-:Y:S05]  /*00f0*/  BRA.U !UP0, `(.L_x_1) ;  /* 0x0000000108107547 */ /* 0x000fea000b800000 */
[----:B------:R-:W1:Y:S02]  /*0100*/  LDC.64 R2, c[0x0][0xc88] ;  /* 0x00032200ff027b82 */ /* 0x000e640000000a00 */
[----:B-1----:R1:W5:Y:S01]  /*0110*/  LDG.E R49, desc[UR46][R2.64] ;  /* 0x0000002e02317981 */ /* 0x002362000c1e1900 */
[----:B------:R-:W-:Y:S01]  /*0120*/  HFMA2 R88, -RZ, RZ, 0, 5.9604644775390625e-08 ;  /* 0x00000001ff587431 */ /* 0x000fe200000001ff */
[----:B------:R-:W-:Y:S05]  /*0130*/  BRA `(.L_x_0) ;  /* 0x00000000000c7947 */ /* 0x000fea0003800000 */
.L_x_1:
[----:B------:R-:W1:Y:S01]  /*0140*/  LDCU UR7, c[0x0][0xc80] ;  /* 0x00019000ff0777ac */ /* 0x000e620008000800 */
[----:B------:R-:W-:Y:S01]  /*0150*/  HFMA2 R88, -RZ, RZ, 0, 5.9604644775390625e-08 ;  /* 0x00000001ff587431 */ /* 0x000fe200000001ff */
[----:B-1----:R-:W-:Y:S02]  /*0160*/  MOV R49, UR7 ;  /* 0x0000000700317c02 */ /* 0x002fe40008000f00 */
.L_x_0:
[----:B------:R-:W2:Y:S02]  /*0170*/  LDCU.64 UR8, c[0x0][0xcb0] ;  /* 0x00019600ff0877ac */ /* 0x000ea40008000a00 */
[----:B--2---:R-:W-:-:S04]  /*0180*/  UISETP.NE.U32.AND UP0, UPT, UR8, URZ, UPT ;  /* 0x000000ff0800728c */ /* 0x004fc8000bf05070 */
[----:B------:R-:W-:-:S09]  /*0190*/  UISETP.NE.AND.EX UP0, UPT, UR9, URZ, UPT, UP0 ;  /* 0x000000ff0900728c */ /* 0x000fd2000bf05300 */
[----:B------:R-:W-:Y:S05]  /*01a0*/  BRA.U UP0, `(.L_x_2) ;  /* 0x0000000100247547 */ /* 0x000fea000b800000 */
[----:B------:R-:W2:Y:S02]  /*01b0*/  LDCU.64 UR8, c[0x0][0xca8] ;  /* 0x00019500ff0877ac */ /* 0x000ea40008000a00 */
[----:B--2---:R-:W-:-:S04]  /*01c0*/  UISETP.NE.U32.AND UP0, UPT, UR8, URZ, UPT ;  /* 0x000000ff0800728c */ /* 0x004fc8000bf05070 */
[----:B------:R-:W-:-:S09]  /*01d0*/  UISETP.NE.AND.EX UP0, UPT, UR9, URZ, UPT, UP0 ;  /* 0x000000ff0900728c */ /* 0x000fd2000bf05300 */
[----:B------:R-:W-:Y:S05]  /*01e0*/  BRA.U !UP0, `(.L_x_3) ;  /* 0x00000001080c7547 */ /* 0x000fea000b800000 */
[----:B-1----:R-:W1:Y:S02]  /*01f0*/  LDC.64 R2, c[0x0][0xca8] ;  /* 0x00032a00ff027b82 */ /* 0x002e640000000a00 */
[----:B-1----:R2:W5:Y:S01]  /*0200*/  LDG.E R47, desc[UR46][R2.64] ;  /* 0x0000002e022f7981 */ /* 0x002562000c1e1900 */
[----:B------:R-:W-:Y:S05]  /*0210*/  BRA `(.L_x_2) ;  /* 0x0000000000087947 */ /* 0x000fea0003800000 */
.L_x_3:
[----:B------:R-:W2:Y:S02]  /*0220*/  LDCU UR7, c[0x0][0xca0] ;  /* 0x00019400ff0777ac */ /* 0x000ea40008000800 */
[----:B--2---:R-:W-:Y:S02]  /*0230*/  MOV R47, UR7 ;  /* 0x00000007002f7c02 */ /* 0x004fe40008000f00 */
.L_x_2:
[----:B------:R-:W-:Y:S01]  /*0240*/  IMAD.U32 R0, RZ, RZ, UR6 ;  /* 0x00000006ff007e24 */ /* 0x000fe2000f8e00ff */
[----:B------:R-:W-:Y:S04]  /*0250*/  BSSY.RECONVERGENT B0, `(.L_x_4) ;  /* 0x0000012000007945 */ /* 0x000fe80003800200 */
[C---:B------:R-:W-:Y:S02]  /*0260*/  ISETP.NE.OR P1, PT, R0.reuse, 0x1, !P6 ;  /* 0x000000010000780c */ /* 0x040fe40007725670 */
[----:B------:R-:W-:-:S11]  /*0270*/  ISETP.NE.OR P0, PT, R0, 0x3, !P6 ;  /* 0x000000030000780c */ /* 0x000fd60007705670 */
[----:B------:R-:W-:Y:S05]  /*0280*/  @P1 BRA `(.L_x_5) ;  /* 0x0000000000381947 */ /* 0x000fea0003800000 */
[----:B------:R-:W3:Y:S02]  /*0290*/  LDCU.64 UR8, c[0x0][0x348] ;  /* 0x00006900ff0877ac */ /* 0x000ee40008000a00 */
[----:B---3--:R-:W-:Y:S02]  /*02a0*/  UIADD3 UR14, UP3, UPT, UR8, 0x80, URZ ;  /* 0x00000080080e7890 */ /* 0x008fe4000ff7e0ff */
[----:B------:R-:W-:Y:S02]  /*02b0*/  UIADD3 UR12, UP2, UPT, UR8, 0x180, URZ ;  /* 0x00000180080c7890 */ /* 0x000fe4000ff5e0ff */
[----:B------:R-:W-:Y:S02]  /*02c0*/  UIADD3 UR10, UP1, UPT, UR8, 0x280, URZ ;  /* 0x00000280080a7890 */ /* 0x000fe4000ff3e0ff */
[----:B------:R-:W-:Y:S02]  /*02d0*/  UIADD3 UR8, UP0, UPT, UR8, 0x380, URZ ;  /* 0x0000038008087890 */ /* 0x000fe4000ff1e0ff */
[----:B------:R-:W-:-:S02]  /*02e0*/  UIADD3.X UR15, UPT, UPT, URZ, UR9, URZ, UP3, !UPT ;  /* 0x00000009ff0f7290 */ /* 0x000fc40009ffe4ff */
[----:B------:R-:W-:Y:S02]  /*02f0*/  UIADD3.X UR13, UPT, UPT, URZ, UR9, URZ, UP2, !UPT ;  /* 0x00000009ff0d7290 */ /* 0x000fe400097fe4ff */
[----:B------:R-:W-:Y:S02]  /*0300*/  UIADD3.X UR11, UPT, UPT, URZ, UR9, URZ, UP1, !UPT ;  /* 0x00000009ff0b7290 */ /* 0x000fe40008ffe4ff */
[----:B------:R-:W-:-:S03]  /*0310*/  UIADD3.X UR9, UPT, UPT, URZ, UR9, URZ, UP0, !UPT ;  /* 0x00000009ff097290 */ /* 0x000fc600087fe4ff */
[----:B------:R3:W-:Y:S02]  /*0320*/  UTMACCTL.PF [UR14] ;  /* 0x000000000e0079b9 */ /* 0x0007e40008040000 */
[----:B------:R3:W-:Y:S02]  /*0330*/  UTMACCTL.PF [UR12] ;  /* 0x000000000c0079b9 */ /* 0x0007e40008040000 */
[----:B------:R3:W-:Y:S02]  /*0340*/  UTMACCTL.PF [UR10] ;  /* 0x000000000a0079b9 */ /* 0x0007e40008040000 */
[----:B------:R3:W-:Y:S02]  /*0350*/  UTMACCTL.PF [UR8] ;  /* 0x00000000080079b9 */ /* 0x0007e40008040000 */
[----:B---3--:R-:W-:Y:S01]  /*0360*/  NOP ;  /* 0x0000000000007918 */ /* 0x008fe20000000000 */
.L_x_5:
[----:B------:R-:W-:Y:S05]  /*0370*/  BSYNC.RECONVERGENT B0 ;  /* 0x0000000000007941 */ /* 0x000fea0003800200 */
.L_x_4:
[----:B------:R-:W-:Y:S04]  /*0380*/  BSSY.RECONVERGENT B0, `(.L_x_6) ;  /* 0x000000a000007945 */ /* 0x000fe80003800200 */
[----:B------:R-:W-:Y:S05]  /*0390*/  @P0 BRA `(.L_x_7) ;  /* 0x0000000000200947 */ /* 0x000fea0003800000 */
[----:B------:R-:W3:Y:S02]  /*03a0*/  LDCU.64 UR8, c[0x0][0x348] ;  /* 0x00006900ff0877ac */ /* 0x000ee40008000a00 */
[----:B---3--:R-:W-:Y:S02]  /*03b0*/  UIADD3 UR10, UP1, UPT, UR8, 0x980, URZ ;  /* 0x00000980080a7890 */ /* 0x008fe4000ff3e0ff */
[----:B------:R-:W-:Y:S02]  /*03c0*/  UIADD3 UR8, UP0, UPT, UR8, 0xa80, URZ ;  /* 0x00000a8008087890 */ /* 0x000fe4000ff1e0ff */
[----:B------:R-:W-:Y:S02]  /*03d0*/  UIADD3.X UR11, UPT, UPT, URZ, UR9, URZ, UP1, !UPT ;  /* 0x00000009ff0b7290 */ /* 0x000fe40008ffe4ff */
[----:B------:R-:W-:-:S07]  /*03e0*/  UIADD3.X UR9, UPT, UPT, URZ, UR9, URZ, UP0, !UPT ;  /* 0x00000009ff097290 */ /* 0x000fce00087fe4ff */
[----:B------:R3:W-:Y:S02]  /*03f0*/  UTMACCTL.PF [UR10] ;  /* 0x000000000a0079b9 */ /* 0x0007e40008040000 */
[----:B------:R3:W-:Y:S02]  /*0400*/  UTMACCTL.PF [UR8] ;  /* 0x00000000080079b9 */ /* 0x0007e40008040000 */
[----:B---3--:R-:W-:Y:S01]  /*0410*/  NOP ;  /* 0x0000000000007918 */ /* 0x008fe20000000000 */
.L_x_7:
[----:B------:R-:W-:Y:S05]  /*0420*/  BSYNC.RECONVERGENT B0 ;  /* 0x0000000000007941 */ /* 0x000fea0003800200 */
.L_x_6:
[----:B------:R-:W3:Y:S01]  /*0430*/  LDCU.64 UR8, c[0x0][0xc88] ;  /* 0x00019100ff0877ac */ /* 0x000ee20008000a00 */
[----:B------:R-:W-:Y:S02]  /*0440*/  UISETP.EQ.U32.AND UP1, UPT, UR4, URZ, UPT ;  /* 0x000000ff0400728c */ /* 0x000fe4000bf22070 */
[----:B------:R-:W-:Y:S02]  /*0450*/  UPLOP3.LUT UP4, UPT, UPT, UPT, UPT, 0x80, 0x8 ;  /* 0x000000000008789c */ /* 0x000fe40003f8f070 */
[----:B---3--:R-:W-:-:S04]  /*0460*/  UISETP.NE.U32.AND UP0, UPT, UR8, URZ, UPT ;  /* 0x000000ff0800728c */ /* 0x008fc8000bf05070 */
[----:B------:R-:W-:-:S04]  /*0470*/  UISETP.NE.AND.EX UP0, UPT, UR9, URZ, UPT, UP0 ;  /* 0x000000ff0900728c */ /* 0x000fc8000bf05300 */
[----:B------:R-:W-:-:S04]  /*0480*/  UISETP.EQ.OR.EX UP2, UPT, UR5, URZ, !UP0, UP1 ;  /* 0x000000ff0500728c */ /* 0x000fc8000c742710 */
[----:B------:R-:W-:-:S05]  /*0490*/  UP2UR UR48, UPR, URZ, 0x4 ;  /* 0x00000004ff307883 */ /* 0x000fca0008000000 */
[----:B------:R-:W-:Y:S07]  /*04a0*/  BRA.U !UP2, `(.L_x_8) ;  /* 0x000000010a207547 */ /* 0x000fee000b800000 */
[----:B------:R-:W-:Y:S01]  /*04b0*/  UISETP.NE.U32.AND UP1, UPT, UR4, URZ, UPT ;  /* 0x000000ff0400728c */ /* 0x000fe2000bf25070 */
[----:B-----5:R-:W-:Y:S01]  /*04c0*/  FSETP.NEU.AND P0, PT, R49, RZ, PT ;  /* 0x000000ff3100720b */ /* 0x020fe20003f0d000 */
[----:B------:R-:W-:Y:S02]  /*04d0*/  USEL UR4, URZ, 0xffffffff, UP0 ;  /* 0xffffffffff047887 */ /* 0x000fe40008000000 */
[----:B------:R-:W-:-:S10]  /*04e0*/  UISETP.NE.AND.EX UP1, UPT, UR5, URZ, UPT, UP1 ;  /* 0x000000ff0500728c */ /* 0x000fd4000bf25310 */
[----:B------:R-:W-:Y:S01]  /*04f0*/  VOTEU.ANY UP0, P0 ;  /* 0x0000000000ff7886 */ /* 0x000fe20000000100 */
[----:B------:R-:W-:-:S04]  /*0500*/  @!UP1 USEL UR4, URZ, 0xffffffff, UP0 ;  /* 0xffffffffff049887 */ /* 0x000fc80008000000 */
[----:B------:R-:W-:-:S04]  /*0510*/  ULOP3.LUT UR4, UR4, 0x1, URZ, 0xc0, !UPT ;  /* 0x0000000104047892 */ /* 0x000fc8000f8ec0ff */
[----:B------:R-:W-:-:S11]  /*0520*/  UISETP.NE.U32.AND UP4, UPT, UR4, 0x1, UPT ;  /* 0x000000010400788c */ /* 0x000fd6000bf85070 */
.L_x_8:
[----:B-12---:R-:W1:Y:S01]  /*0530*/  SHFL.IDX PT, R2, R92, RZ, 0x1f ;  /* 0x00001fff5c027589 */ /* 0x006e6200000e0000 */
[----:B------:R-:W-:-:S04]  /*0540*/  UISETP.NE.AND UP0, UPT, UR6, 0x2, UPT ;  /* 0x000000020600788c */ /* 0x000fc8000bf05270 */
[----:B------:R-:W-:Y:S01]  /*0550*/  USEL UR14, URZ, 0x1, UP0 ;  /* 0x00000001ff0e7887 */ /* 0x000fe20008000000 */
[----:B-1----:R-:W-:-:S13]  /*0560*/  ISETP.NE.AND P0, PT, R2, RZ, PT ;  /* 0x000000ff0200720c */ /* 0x002fda0003f05270 */
[----:B------:R-:W-:Y:S05]  /*0570*/  @P0 BRA `(.L_x_9) ;  /* 0x0000000000840947 */ /* 0x000fea0003800000 */
[----:B------:R-:W-:Y:S01]  /*0580*/  ELECT P0, URZ, PT ;  /* 0x0000000000ff782f */ /* 0x000fe20003800000 */
[----:B------:R-:W-:-:S12]  /*0590*/  BSSY.RECONVERGENT B0, `(.L_x_9) ;  /* 0x000001f000007945 */ /* 0x000fd80003800200 */
[----:B------:R-:W-:Y:S05]  /*05a0*/  @!P0 BRA `(.L_x_10) ;  /* 0x0000000000748947 */ /* 0x000fea0003800000 */
[----:B------:R-:W1:Y:S01]  /*05b0*/  S2UR UR7, SR_CgaCtaId ;  /* 0x00000000000779c3 */ /* 0x000e620000008800 */
[----:B------:R-:W-:Y:S01]  /*05c0*/  UMOV UR8, 0x400 ;  /* 0x0000040000087882 */ /* 0x000fe20000000000 */
[----:B------:R-:W-:Y:S01]  /*05d0*/  UMOV UR5, 0x1 ;  /* 0x0000000100057882 */ /* 0x000fe20000000000 */
[----:B------:R-:W-:Y:S01]  /*05e0*/  UMOV UR4, 0x4 ;  /* 0x0000000400047882 */ /* 0x000fe20000000000 */
[----:B-1----:R-:W-:Y:S02]  /*05f0*/  ULEA UR7, UR7, UR8, 0x18 ;  /* 0x0000000807077291 */ /* 0x002fe4000f8ec0ff */
[----:B------:R-:W-:-:S04]  /*0600*/  UIADD3 UR8, UPT, UPT, -UR5, 0x100000, URZ ;  /* 0x0010000005087890 */ /* 0x000fc8000fffe1ff */
[----:B------:R-:W-:Y:S02]  /*0610*/  USHF.L.U32 UR9, UR8, 0xb, URZ ;  /* 0x0000000b08097899 */ /* 0x000fe400080006ff */
[----:B------:R-:W-:Y:S02]  /*0620*/  USHF.L.U32 UR8, UR8, 0x1, URZ ;  /* 0x0000000108087899 */ /* 0x000fe400080006ff */
[----:B------:R-:W-:-:S04]  /*0630*/  UIADD3 UR4, UPT, UPT, -UR4, 0x100000, URZ ;  /* 0x0010000004047890 */ /* 0x000fc8000fffe1ff */
[----:B------:R-:W-:Y:S02]  /*0640*/  USHF.L.U32 UR5, UR4, 0xb, URZ ;  /* 0x0000000b04057899 */ /* 0x000fe400080006ff */
[----:B------:R-:W-:Y:S01]  /*0650*/  USHF.L.U32 UR4, UR4, 0x1, URZ ;  /* 0x0000000104047899 */ /* 0x000fe200080006ff */
[----:B------:R-:W1:Y:S03]  /*0660*/  FENCE.VIEW.ASYNC.S ;  /* 0x00000000000073c6 */ /* 0x000e660000000000 */
[----:B-1----:R1:W2:Y:S08]  /*0670*/  SYNCS.EXCH.64 URZ, [UR7], UR8 ;  /* 0x0000000807ff75b2 */ /* 0x0022b00008000100 */
[----:B------:R1:W3:Y:S01]  /*0680*/  SYNCS.EXCH.64 URZ, [UR7+0x40], UR4 ;  /* 0x0000400407ff75b2 */ /* 0x0002e20008000100 */
[----:B------:R1:W4:Y:S01]  /*0690*/  SYNCS.EXCH.64 URZ, [UR7+0x8], UR8 ;  /* 0x0000080807ff75b2 */ /* 0x0003220008000100 */
[----:B------:R1:W1:Y:S01]  /*06a0*/  SYNCS.EXCH.64 URZ, [UR7+0x48], UR4 ;  /* 0x0000480407ff75b2 */ /* 0x0002620008000100 */
        /* <DEDUP_REMOVED lines=12> */
[----:B------:R-:W-:Y:S01]  /*0770*/  NOP ;  /* 0x0000000000007918 */ /* 0x000fe20000000000 */
.L_x_10:
[----:B-1----:R-:W-:Y:S05]  /*0780*/  BSYNC.RECONVERGENT B0 ;  /* 0x0000000000007941 */ /* 0x002fea0003800200 */
.L_x_9:
[----:B------:R-:W1:Y:S01]  /*0790*/  SHFL.IDX PT, R2, R92, RZ, 0x1f ;  /* 0x00001fff5c027589 */ /* 0x000e6200000e0000 */
[----:B------:R-:W-:Y:S01]  /*07a0*/  NOP ;  /* 0x0000000000007918 */ /* 0x000fe20000000000 */
[----:B-1----:R-:W-:-:S13]  /*07b0*/  ISETP.NE.AND P0, PT, R2, 0x1, PT ;  /* 0x000000010200780c */ /* 0x002fda0003f05270 */
[----:B------:R-:W-:Y:S05]  /*07c0*/  @P0 BRA `(.L_x_11) ;  /* 0x0000000000500947 */ /* 0x000fea0003800000 */
[----:B------:R-:W1:Y:S01]  /*07d0*/  S2UR UR7, SR_CgaCtaId ;  /* 0x00000000000779c3 */ /* 0x000e620000008800 */
[----:B------:R-:W-:Y:S01]  /*07e0*/  UMOV UR8, 0x400 ;  /* 0x0000040000087882 */ /* 0x000fe20000000000 */
[----:B------:R-:W-:Y:S01]  /*07f0*/  UMOV UR5, 0x20 ;  /* 0x0000002000057882 */ /* 0x000fe20000000000 */
[----:B------:R-:W-:Y:S01]  /*0800*/  UMOV UR4, 0x80 ;  /* 0x0000008000047882 */ /* 0x000fe20000000000 */
[----:B------:R-:W-:Y:S01]  /*0810*/  ELECT P0, URZ, PT ;  /* 0x0000000000ff782f */ /* 0x000fe20003800000 */
        /* <DEDUP_REMOVED lines=8> */
[----:B-1----:R1:W1:Y:S08]  /*08a0*/  SYNCS.EXCH.64 URZ, [UR7+0x80], UR8 ;  /* 0x0000800807ff75b2 */ /* 0x0022700008000100 */
[----:B------:R1:W1:Y:S01]  /*08b0*/  SYNCS.EXCH.64 URZ, [UR7+0x98], UR4 ;  /* 0x0000980407ff75b2 */ /* 0x0002620008000100 */
[----:B------:R1:W1:Y:S01]  /*08c0*/  SYNCS.EXCH.64 URZ, [UR7+0x88], UR8 ;  /* 0x0000880807ff75b2 */ /* 0x0002620008000100 */
[----:B------:R1:W1:Y:S01]  /*08d0*/  SYNCS.EXCH.64 URZ, [UR7+0xa0], UR4 ;  /* 0x0000a00407ff75b2 */ /* 0x0002620008000100 */
[----:B------:R1:W1:Y:S01]  /*08e0*/  SYNCS.EXCH.64 URZ, [UR7+0x90], UR8 ;  /* 0x0000900807ff75b2 */ /* 0x0002620008000100 */
[----:B------:R1:W1:Y:S01]  /*08f0*/  SYNCS.EXCH.64 URZ, [UR7+0xa8], UR4 ;  /* 0x0000a80407ff75b2 */ /* 0x0002620008000100 */
[----:B------:R-:W-:Y:S01]  /*0900*/  NOP ;  /* 0x0000000000007918 */ /* 0x000fe20000000000 */
.L_x_11:
[----:B------:R-:W2:Y:S01]  /*0910*/  SHFL.IDX PT, R2, R92, RZ, 0x1f ;  /* 0x00001fff5c027589 */ /* 0x000ea200000e0000 */
[----:B------:R-:W-:Y:S01]  /*0920*/  NOP ;  /* 0x0000000000007918 */ /* 0x000fe20000000000 */
[----:B--2---:R-:W-:-:S13]  /*0930*/  ISETP.NE.AND P0, PT, R2, 0x3, PT ;  /* 0x000000030200780c */ /* 0x004fda0003f05270 */
[----:B------:R-:W-:Y:S05]  /*0940*/  @P0 BRA `(.L_x_12) ;  /* 0x0000000000300947 */ /* 0x000fea0003800000 */
[----:B-1----:R-:W1:Y:S01]  /*0950*/  S2UR UR5, SR_CgaCtaId ;  /* 0x00000000000579c3 */ /* 0x002e620000008800 */
[----:B------:R-:W-:Y:S01]  /*0960*/  UMOV UR7, 0x400 ;  /* 0x0000040000077882 */ /* 0x000fe20000000000 */
[----:B------:R-:W-:Y:S01]  /*0970*/  UMOV UR4, 0x20 ;  /* 0x0000002000047882 */ /* 0x000fe20000000000 */
[----:B------:R-:W-:Y:S01]  /*0980*/  ELECT P0, URZ, PT ;  /* 0x0000000000ff782f */ /* 0x000fe20003800000 */
[----:B------:R-:W-:-:S04]  /*0990*/  UIADD3 UR8, UPT, UPT, -UR4, 0x100000, URZ ;  /* 0x0010000004087890 */ /* 0x000fc8000fffe1ff */
[----:B------:R-:W-:Y:S02]  /*09a0*/  USHF.L.U32 UR9, UR8, 0xb, URZ ;  /* 0x0000000b08097899 */ /* 0x000fe400080006ff */
[----:B------:R-:W-:Y:S02]  /*09b0*/  USHF.L.U32 UR8, UR8, 0x1, URZ ;  /* 0x0000000108087899 */ /* 0x000fe400080006ff */
[----:B-1----:R-:W-:Y:S01]  /*09c0*/  ULEA UR5, UR5, UR7, 0x18 ;  /* 0x0000000705057291 */ /* 0x002fe2000f8ec0ff */
[----:B------:R-:W1:Y:S11]  /*09d0*/  FENCE.VIEW.ASYNC.S ;  /* 0x00000000000073c6 */ /* 0x000e760000000000 */
[----:B-1----:R2:W1:Y:S01]  /*09e0*/  SYNCS.EXCH.64 URZ, [UR5+0xb0], UR8 ;  /* 0x0000b00805ff75b2 */ /* 0x0024620008000100 */
[----:B------:R2:W1:Y:S02]  /*09f0*/  SYNCS.EXCH.64 URZ, [UR5+0xb8], UR8 ;  /* 0x0000b80805ff75b2 */ /* 0x0004640008000100 */
[----:B--2---:R-:W-:Y:S01]  /*0a00*/  NOP ;  /* 0x0000000000007918 */ /* 0x004fe20000000000 */
.L_x_12:
[----:B------:R-:W2:Y:S01]  /*0a10*/  SHFL.IDX PT, R2, R92, RZ, 0x1f ;  /* 0x00001fff5c027589 */ /* 0x000ea200000e0000 */
[----:B------:R-:W-:Y:S01]  /*0a20*/  NOP ;  /* 0x0000000000007918 */ /* 0x000fe20000000000 */
[----:B--2---:R-:W-:-:S13]  /*0a30*/  ISETP.NE.AND P0, PT, R2, 0x4, PT ;  /* 0x000000040200780c */ /* 0x004fda0003f05270 */
[----:B------:R-:W-:Y:S05]  /*0a40*/  @P0 BRA `(.L_x_13) ;  /* 0x00000000004c0947 */ /* 0x000fea0003800000 */
[----:B-1----:R-:W1:Y:S01]  /*0a50*/  S2UR UR5, SR_CgaCtaId ;  /* 0x00000000000579c3 */ /* 0x002e620000008800 */
[----:B------:R-:W-:Y:S01]  /*0a60*/  UMOV UR8, 0x3a0 ;  /* 0x000003a000087882 */ /* 0x000fe20000000000 */
[----:B------:R-:W-:Y:S01]  /*0a70*/  UMOV UR7, 0x400 ;  /* 0x0000040000077882 */ /* 0x000fe20000000000 */
[----:B------:R-:W-:Y:S01]  /*0a80*/  USEL UR8, UR8, 0x320, UP4 ;  /* 0x0000032008087887 */ /* 0x000fe2000a000000 */
[----:B------:R-:W-:Y:S01]  /*0a90*/  UMOV UR4, 0x1 ;  /* 0x0000000100047882 */ /* 0x000fe20000000000 */
[----:B------:R-:W-:Y:S01]  /*0aa0*/  ELECT P0, URZ, PT ;  /* 0x0000000000ff782f */ /* 0x000fe20003800000 */
[----:B------:R-:W-:-:S04]  /*0ab0*/  UIADD3 UR10, UPT, UPT, -UR4, 0x100000, URZ ;  /* 0x00100000040a7890 */ /* 0x000fc8000fffe1ff */
[----:B------:R-:W-:Y:S02]  /*0ac0*/  USHF.L.U32 UR11, UR10, 0xb, URZ ;  /* 0x0000000b0a0b7899 */ /* 0x000fe400080006ff */
[----:B------:R-:W-:Y:S02]  /*0ad0*/  USHF.L.U32 UR10, UR10, 0x1, URZ ;  /* 0x000000010a0a7899 */ /* 0x000fe400080006ff */
[----:B------:R-:W-:-:S04]  /*0ae0*/  UIADD3 UR8, UPT, UPT, -UR8, 0x100000, URZ ;  /* 0x0010000008087890 */ /* 0x000fc8000fffe1ff */
[----:B------:R-:W-:Y:S02]  /*0af0*/  USHF.L.U32 UR9, UR8, 0xb, URZ ;  /* 0x0000000b08097899 */ /* 0x000fe400080006ff */
[----:B------:R-:W-:Y:S02]  /*0b00*/  USHF.L.U32 UR8, UR8, 0x1, URZ ;  /* 0x0000000108087899 */ /* 0x000fe400080006ff */
[----:B-1----:R-:W-:Y:S01]  /*0b10*/  ULEA UR5, UR5, UR7, 0x18 ;  /* 0x0000000705057291 */ /* 0x002fe2000f8ec0ff */
[----:B------:R-:W1:Y:S11]  /*0b20*/  FENCE.VIEW.ASYNC.S ;  /* 0x00000000000073c6 */ /* 0x000e760000000000 */
[----:B-1----:R2:W1:Y:S01]  /*0b30*/  SYNCS.EXCH.64 URZ, [UR5+0xc0], UR10 ;  /* 0x0000c00a05ff75b2 */ /* 0x0024620008000100 */
[----:B------:R2:W1:Y:S01]  /*0b40*/  SYNCS.EXCH.64 URZ, [UR5+0xd0], UR8 ;  /* 0x0000d00805ff75b2 */ /* 0x0004620008000100 */
[----:B------:R2:W1:Y:S01]  /*0b50*/  SYNCS.EXCH.64 URZ, [UR5+0xc8], UR10 ;  /* 0x0000c80a05ff75b2 */ /* 0x0004620008000100 */
[----:B------:R2:W1:Y:S02]  /*0b60*/  SYNCS.EXCH.64 URZ, [UR5+0xd8], UR8 ;  /* 0x0000d80805ff75b2 */ /* 0x0004640008000100 */
[----:B--2---:R-:W-:Y:S01]  /*0b70*/  NOP ;  /* 0x0000000000007918 */ /* 0x004fe20000000000 */
.L_x_13:
[----:B------:R-:W2:Y:S01]  /*0b80*/  SHFL.IDX PT, R2, R92, RZ, 0x1f ;  /* 0x00001fff5c027589 */ /* 0x000ea200000e0000 */
[----:B------:R-:W-:Y:S01]  /*0b90*/  NOP ;  /* 0x0000000000007918 */ /* 0x000fe20000000000 */
[----:B--2---:R-:W-:-:S13]  /*0ba0*/  ISETP.NE.AND P0, PT, R2, 0x5, PT ;  /* 0x000000050200780c */ /* 0x004fda0003f05270 */
[----:B------:R-:W-:Y:S05]  /*0bb0*/  @P0 BRA `(.L_x_14) ;  /* 0x0000000000480947 */ /* 0x000fea0003800000 */
[----:B-1----:R-:W1:Y:S01]  /*0bc0*/  S2UR UR7, SR_CgaCtaId ;  /* 0x00000000000779c3 */ /* 0x002e620000008800 */
        /* <DEDUP_REMOVED lines=15> */
[----:B------:R2:W1:Y:S02]  /*0cc0*/  SYNCS.EXCH.64 URZ, [UR7+0xf8], UR4 ;  /* 0x0000f80407ff75b2 */ /* 0x0004640008000100 */
[----:B--2---:R-:W-:Y:S01]  /*0cd0*/  NOP ;  /* 0x0000000000007918 */ /* 0x004fe20000000000 */
.L_x_14:
[----:B------:R-:W2:Y:S01]  /*0ce0*/  SHFL.IDX PT, R2, R92, RZ, 0x1f ;  /* 0x00001fff5c027589 */ /* 0x000ea200000e0000 */
[----:B------:R-:W1:Y:S01]  /*0cf0*/  S2UR UR45, SR_CgaCtaId ;  /* 0x00000000002d79c3 */ /* 0x000e620000008800 */
[----:B------:R-:W-:Y:S01]  /*0d00*/  NOP ;  /* 0x0000000000007918 */ /* 0x000fe20000000000 */
[----:B--2---:R-:W-:-:S13]  /*0d10*/  ISETP.NE.AND P0, PT, R2, 0x3, PT ;  /* 0x000000030200780c */ /* 0x004fda0003f05270 */
[----:B-1----:R-:W-:Y:S05]  /*0d20*/  @P0 BRA `(.L_x_15) ;  /* 0x0000000000340947 */ /* 0x002fea0003800000 */
[----:B------:R-:W-:Y:S01]  /*0d30*/  UMOV UR5, 0x400 ;  /* 0x0000040000057882 */ /* 0x000fe20000000000 */
[----:B------:R-:W-:Y:S01]  /*0d40*/  UMOV UR4, 0x20 ;  /* 0x0000002000047882 */ /* 0x000fe20000000000 */
[----:B------:R-:W-:Y:S02]  /*0d50*/  ULEA UR5, UR45, UR5, 0x18 ;  /* 0x000000052d057291 */ /* 0x000fe4000f8ec0ff */
[----:B------:R-:W-:-:S04]  /*0d60*/  UIADD3 UR8, UPT, UPT, -UR4, 0x100000, URZ ;  /* 0x0010000004087890 */ /* 0x000fc8000fffe1ff */
[----:B------:R-:W-:Y:S02]  /*0d70*/  USHF.L.U32 UR9, UR8, 0xb, URZ ;  /* 0x0000000b08097899 */ /* 0x000fe400080006ff */
[----:B------:R-:W-:Y:S01]  /*0d80*/  USHF.L.U32 UR8, UR8, 0x1, URZ ;  /* 0x0000000108087899 */ /* 0x000fe200080006ff */
[----:B------:R-:W-:Y:S01]  /*0d90*/  ELECT P0, URZ, PT ;  /* 0x0000000000ff782f */ /* 0x000fe20003800000 */
[----:B------:R-:W1:Y:S10]  /*0da0*/  FENCE.VIEW.ASYNC.S ;  /* 0x00000000000073c6 */ /* 0x000e740000000000 */
[----:B-1----:R1:W2:Y:S01]  /*0db0*/  SYNCS.EXCH.64 URZ, [UR5+0x100], UR8 ;  /* 0x0001000805ff75b2 */ /* 0x0022a20008000100 */
[----:B------:R1:W1:Y:S01]  /*0dc0*/  SYNCS.EXCH.64 URZ, [UR5+0x110], UR8 ;  /* 0x0001100805ff75b2 */ /* 0x0002620008000100 */
[----:B------:R1:W1:Y:S01]  /*0dd0*/  SYNCS.EXCH.64 URZ, [UR5+0x108], UR8 ;  /* 0x0001080805ff75b2 */ /* 0x0002620008000100 */
[----:B------:R1:W1:Y:S01]  /*0de0*/  SYNCS.EXCH.64 URZ, [UR5+0x118], UR8 ;  /* 0x0001180805ff75b2 */ /* 0x0002620008000100 */
[----:B------:R-:W-:Y:S01]  /*0df0*/  NOP ;  /* 0x0000000000007918 */ /* 0x000fe20000000000 */
.L_x_15:
[----:B------:R-:W3:Y:S01]  /*0e00*/  LDCU UR4, c[0x0][0x36c] ;  /* 0x00006d80ff0477ac */ /* 0x000ee20008000800 */
[----:B------:R-:W-:Y:S01]  /*0e10*/  ISETP.NE.OR P6, PT, R0, 0x2, !P6 ;  /* 0x000000020000780c */ /* 0x000fe200077c5670 */
[----:B------:R-:W-:Y:S01]  /*0e20*/  NOP ;  /* 0x0000000000007918 */ /* 0x000fe20000000000 */
[----:B------:R-:W-:Y:S01]  /*0e30*/  LOP3.LUT R10, R93, 0x1f, RZ, 0xc0, !PT ;  /* 0x0000001f5d0a7812 */ /* 0x000fe200078ec0ff */
[----:B------:R-:W-:Y:S02]  /*0e40*/  UISETP.NE.AND UP3, UPT, UR6, URZ, UPT ;  /* 0x000000ff0600728c */ /* 0x000fe4000bf65270 */
[----:B---3--:R-:W-:-:S09]  /*0e50*/  UISETP.EQ.U32.AND UP0, UPT, UR4, 0x1, UPT ;  /* 0x000000010400788c */ /* 0x008fd2000bf02070 */
[----:B------:R-:W-:Y:S05]  /*0e60*/  BRA.U !UP0, `(.L_x_16) ;  /* 0x0000000108087547 */ /* 0x000fea000b800000 */
[----:B-12-4-:R-:W-:Y:S01]  /*0e70*/  UCGABAR_ARV ;  /* 0x00000000000079c7 */ /* 0x016fe20008000000 */
[----:B------:R-:W-:Y:S05]  /*0e80*/  BRA `(.L_x_17) ;  /* 0x0000000000047947 */ /* 0x000fea0003800000 */
.L_x_16:
[----:B-12-4-:R-:W-:Y:S01]  /*0e90*/  NOP ;  /* 0x0000000000007918 */ /* 0x016fe20000000000 */
.L_x_17:
[----:B------:R-:W1:Y:S01]  /*0ea0*/  S2UR UR27, SR_CTAID.X ;  /* 0x00000000001b79c3 */ /* 0x000e620000002500 */
[----:B------:R-:W-:-:S05]  /*0eb0*/  CS2R.32 R87, SR_CgaSize ;  /* 0x0000000000577805 */ /* 0x000fca0000008a00 */
[----:B------:R-:W-:-:S05]  /*0ec0*/  IMAD R87, R87, -0xa0, RZ ;  /* 0xffffff6057577824 */ /* 0x000fca00078e02ff */
[----:B------:R-:W-:-:S14]  /*0ed0*/  R2UR UR5, R87 ;  /* 0x00000000570572ca */ /* 0x000fdc00000e0000 */
[----:B------:R-:W2:Y:S01]  /*0ee0*/  LDCU UR5, c[0x0][UR5+0x2b0] ;  /* 0x00005600050577ac */ /* 0x000ea20008000800 */
[----:B------:R-:W-:Y:S02]  /*0ef0*/  PRMT R9, RZ, 0x7610, R9 ;  /* 0x00007610ff097816 */ /* 0x000fe40000000009 */
[----:B------:R-:W-:-:S05]  /*0f00*/  CS2R.32 R87, SR_CgaSize ;  /* 0x0000000000577805 */ /* 0x000fca0000008a00 */
[----:B------:R-:W-:-:S05]  /*0f10*/  IMAD R87, R87, -0xa0, RZ ;  /* 0xffffff6057577824 */ /* 0x000fca00078e02ff */
[----:B------:R-:W-:-:S14]  /*0f20*/  R2UR UR4, R87 ;  /* 0x00000000570472ca */ /* 0x000fdc00000e0000 */
[----:B------:R-:W3:Y:S01]  /*0f30*/  LDCU UR4, c[0x0][UR4+0x2b4] ;  /* 0x00005680040477ac */ /* 0x000ee20008000800 */
[----:B------:R-:W4:Y:S01]  /*0f40*/  S2UR UR8, SR_CTAID.Y ;  /* 0x00000000000879c3 */ /* 0x000f220000002600 */
[----:B------:R-:W2:Y:S01]  /*0f50*/  LDCU UR7, c[0x0][0xf30] ;  /* 0x0001e600ff0777ac */ /* 0x000ea20008000800 */
[----:B------:R-:W-:Y:S02]  /*0f60*/  USHF.L.U32 UR26, UR45, 0x6, URZ ;  /* 0x000000062d1a7899 */ /* 0x000fe400080006ff */
[----:B------:R-:W-:-:S04]  /*0f70*/  UISETP.NE.AND UP1, UPT, UR6, 0x2, UPT ;  /* 0x000000020600788c */ /* 0x000fc8000bf25270 */
[----:B------:R-:W3:Y:S01]  /*0f80*/  LDC R11, c[0x0][0xf24] ;  /* 0x0003c900ff0b7b82 */ /* 0x000ee20000000800 */
[----:B------:R-:W-:Y:S01]  /*0f90*/  ULOP3.LUT UR26, UR26, 0xc0, URZ, 0xc0, !UPT ;  /* 0x000000c01a1a7892 */ /* 0x000fe2000f8ec0ff */
[----:B-1----:R-:W-:Y:S02]  /*0fa0*/  I2FP.F32.U32 R87, UR27 ;  /* 0x0000001b00577c45 */ /* 0x002fe40008201000 */
[----:B------:R-:W-:-:S05]  /*0fb0*/  CS2R.32 R2, SR_CgaSize ;  /* 0x0000000000027805 */ /* 0x000fca0000008a00 */
[----:B------:R-:W-:-:S06]  /*0fc0*/  IMAD R2, R2, -0xa0, RZ ;  /* 0xffffff6002027824 */ /* 0x000fcc00078e02ff */
[----:B------:R-:W1:Y:S01]  /*0fd0*/  LDC R2, c[0x0][R2+0x2a0] ;  /* 0x0000a80002027b82 */ /* 0x000e620000000800 */
[----:B--2---:R-:W-:Y:S01]  /*0fe0*/  UISETP.NE.AND UP2, UPT, UR7, 0x1, UPT ;  /* 0x000000010700788c */ /* 0x004fe2000bf45270 */
[----:B------:R-:W-:Y:S01]  /*0ff0*/  FMUL R87, R87, UR5 ;  /* 0x0000000557577c20 */ /* 0x000fe20008400000 */
[----:B------:R-:W-:Y:S01]  /*1000*/  USHF.L.U32 UR5, UR45, 0xc, URZ ;  /* 0x0000000c2d057899 */ /* 0x000fe200080006ff */
[----:B----4-:R-:W-:Y:S02]  /*1010*/  I2FP.F32.U32 R86, UR8 ;  /* 0x0000000800567c45 */ /* 0x010fe40008201000 */
[----:B------:R-:W-:-:S05]  /*1020*/  CS2R.32 R0, SR_CgaSize ;  /* 0x0000000000007805 */ /* 0x000fca0000008a00 */
[----:B------:R-:W-:-:S06]  /*1030*/  IMAD R0, R0, -0xa0, RZ ;  /* 0xffffff6000007824 */ /* 0x000fcc00078e02ff */
[----:B------:R-:W2:Y:S01]  /*1040*/  LDC R0, c[0x0][R0+0x2a4] ;  /* 0x0000a90000007b82 */ /* 0x000ea20000000800 */
[----:B------:R-:W-:Y:S01]  /*1050*/  MOV R24, UR8 ;  /* 0x0000000800187c02 */ /* 0x000fe20008000f00 */
[----:B------:R-:W4:Y:S01]  /*1060*/  F2I.U32.TRUNC.NTZ R87, R87 ;  /* 0x0000005700577305 */ /* 0x000f22000020f000 */
[----:B------:R-:W-:Y:S01]  /*1070*/  ULOP3.LUT UR5, UR5, 0x3000, URZ, 0xc0, !UPT ;  /* 0x0000300005057892 */ /* 0x000fe2000f8ec0ff */
[----:B---3--:R-:W-:Y:S01]  /*1080*/  FMUL R86, R86, UR4 ;  /* 0x0000000456567c20 */ /* 0x008fe20008400000 */
[----:B------:R-:W-:Y:S01]  /*1090*/  USHF.L.U32 UR4, UR45, 0x7, URZ ;  /* 0x000000072d047899 */ /* 0x000fe200080006ff */
[----:B------:R-:W-:Y:S02]  /*10a0*/  ISETP.GE.AND P0, PT, R11, 0x1, PT ;  /* 0x000000010b00780c */ /* 0x000fe40003f06270 */
[----:B------:R-:W3:Y:S01]  /*10b0*/  LDC R40, c[0x0][0xf24] ;  /* 0x0003c900ff287b82 */ /* 0x000ee20000000800 */
[----:B------:R-:W-:Y:S01]  /*10c0*/  ULOP3.LUT UR4, UR4, 0x180, URZ, 0xc0, !UPT ;  /* 0x0000018004047892 */ /* 0x000fe2000f8ec0ff */
[----:B------:R-:W1:Y:S06]  /*10d0*/  F2I.U32.TRUNC.NTZ R86, R86 ;  /* 0x0000005600567305 */ /* 0x000e6c000020f000 */
[----:B------:R-:W3:Y:S01]  /*10e0*/  S2UR UR44, SR_CTAID.Z ;  /* 0x00000000002c79c3 */ /* 0x000ee20000002700 */
[----:B----4-:R-:W-:-:S05]  /*10f0*/  IADD3 R87, PT, PT, -R87, RZ, RZ ;  /* 0x000000ff57577210 */ /* 0x010fca0007ffe1ff */
[----:B-1----:R-:W-:Y:S01]  /*1100*/  IMAD R87, R2, R87, UR27 ;  /* 0x0000001b02577e24 */ /* 0x002fe2000f8e0257 */
[----:B------:R-:W-:-:S05]  /*1110*/  IADD3 R86, PT, PT, -R86, RZ, RZ ;  /* 0x000000ff56567210 */ /* 0x000fca0007ffe1ff */
[----:B--2---:R-:W-:Y:S01]  /*1120*/  IMAD R86, R0, R86, UR8 ;  /* 0x0000000800567e24 */ /* 0x004fe2000f8e0256 */
[----:B------:R-:W-:Y:S06]  /*1130*/  BRA.U UP3, `(.L_x_18) ;  /* 0x0000000103407547 */ /* 0x000fec000b800000 */
[C---:B------:R-:W-:Y:S02]  /*1140*/  ISETP.NE.AND P4, PT, R86.reuse, 0x1, PT ;  /* 0x000000015600780c */ /* 0x040fe40003f85270 */
[C---:B------:R-:W-:Y:S02]  /*1150*/  ISETP.NE.AND P3, PT, R86.reuse, 0x2, PT ;  /* 0x000000025600780c */ /* 0x040fe40003f65270 */
[C---:B------:R-:W-:Y:S02]  /*1160*/  ISETP.NE.AND P1, PT, R86.reuse, RZ, PT ;  /* 0x000000ff5600720c */ /* 0x040fe40003f25270 */
[----:B------:R-:W-:Y:S02]  /*1170*/  ISETP.NE.AND P5, PT, R87, RZ, PT ;  /* 0x000000ff5700720c */ /* 0x000fe40003fa5270 */
[----:B------:R-:W-:Y:S02]  /*1180*/  ISETP.NE.AND P2, PT, R86, 0x3, PT ;  /* 0x000000035600780c */ /* 0x000fe40003f45270 */
[----:B------:R-:W-:-:S02]  /*1190*/  SEL R3, RZ, 0x2, P4 ;  /* 0x00000002ff037807 */ /* 0x000fc40002000000 */
[----:B------:R-:W-:Y:S02]  /*11a0*/  SEL R2, RZ, 0x4, P3 ;  /* 0x00000004ff027807 */ /* 0x000fe40001800000 */
[----:B------:R-:W-:Y:S02]  /*11b0*/  ISETP.EQ.OR P1, PT, R87, RZ, !P1 ;  /* 0x000000ff5700720c */ /* 0x000fe40004f22670 */
[----:B------:R-:W-:Y:S02]  /*11c0*/  SEL R0, RZ, 0x8, P2 ;  /* 0x00000008ff007807 */ /* 0x000fe40001000000 */
[----:B------:R-:W-:Y:S02]  /*11d0*/  SEL R3, R3, 0x2, P5 ;  /* 0x0000000203037807 */ /* 0x000fe40002800000 */
[----:B------:R-:W-:Y:S02]  /*11e0*/  SEL R2, R2, 0x4, P5 ;  /* 0x0000000402027807 */ /* 0x000fe40002800000 */
[----:B------:R-:W-:-:S02]  /*11f0*/  SEL R4, RZ, 0x1, !P1 ;  /* 0x00000001ff047807 */ /* 0x000fc40004800000 */
[----:B------:R-:W-:Y:S02]  /*1200*/  SEL R0, R0, 0x8, P5 ;  /* 0x0000000800007807 */ /* 0x000fe40002800000 */
[----:B------:R-:W-:-:S05]  /*1210*/  IADD3 R2, PT, PT, R2, R3, R4 ;  /* 0x0000000302027210 */ /* 0x000fca0007ffe004 */
[----:B------:R-:W-:-:S05]  /*1220*/  IMAD.IADD R0, R2, 0x1, R0 ;  /* 0x0000000102007824 */ /* 0x000fca00078e0200 */
[----:B------:R-:W-:Y:S02]  /*1230*/  PRMT R9, R0, 0x7610, R9 ;  /* 0x0000761000097816 */ /* 0x000fe40000000009 */
.L_x_18:
[----:B------:R-:W-:Y:S05]  /*1240*/  @!P0 BRA `(.L_x_19) ;  /* 0x0000000000c08947 */ /* 0x000fea0003800000 */
[----:B------:R-:W1:Y:S01]  /*1250*/  LDC.64 R4, c[0x0][0xf18] ;  /* 0x0003c600ff047b82 */ /* 0x000e620000000a00 */
[----:B------:R-:W-:-:S07]  /*1260*/  ISETP.NE.AND P0, PT, R11, 0x1, PT ;  /* 0x000000010b00780c */ /* 0x000fce0003f05270 */
[----:B------:R-:W2:Y:S08]  /*1270*/  LDC R8, c[0x0][0xf0c] ;  /* 0x0003c300ff087b82 */ /* 0x000eb00000000800 */
[----:B------:R-:W4:Y:S08]  /*1280*/  LDC R13, c[0x0][0x370] ;  /* 0x0000dc00ff0d7b82 */ /* 0x000f300000000800 */
[----:B------:R-:W3:Y:S01]  /*1290*/  LDC R12, c[0x0][0x374] ;  /* 0x0000dd00ff0c7b82 */ /* 0x000ee20000000800 */
[----:B-1----:R-:W-:-:S07]  /*12a0*/  ISETP.NE.AND P1, PT, R4, 0x1, PT ;  /* 0x000000010400780c */ /* 0x002fce0003f25270 */
[----:B------:R-:W4:Y:S01]  /*12b0*/  LDC.64 R6, c[0x0][0xf10] ;  /* 0x0003c400ff067b82 */ /* 0x000f220000000a00 */
[----:B--2---:R-:W-:-:S07]  /*12c0*/  ISETP.NE.AND P2, PT, R8, 0x1, PT ;  /* 0x000000010800780c */ /* 0x004fce0003f45270 */
[----:B------:R-:W1:Y:S08]  /*12d0*/  LDC R0, c[0x0][0xf20] ;  /* 0x0003c800ff007b82 */ /* 0x000e700000000800 */
[----:B------:R-:W2:Y:S01]  /*12e0*/  LDC.64 R2, c[0x0][0xf28] ;  /* 0x0003ca00ff027b82 */ /* 0x000ea20000000a00 */
[----:B---3--:R-:W-:-:S04]  /*12f0*/  IMAD.HI.U32 R14, R12, R5, RZ ;  /* 0x000000050c0e7227 */ /* 0x008fc800078e00ff */
[----:B----4-:R-:W-:-:S04]  /*1300*/  IMAD.HI.U32 R15, R13, R6, RZ ;  /* 0x000000060d0f7227 */ /* 0x010fc800078e00ff */
[----:B------:R-:W-:Y:S01]  /*1310*/  IMAD.HI.U32 R6, R6, UR27, RZ ;  /* 0x0000001b06067c27 */ /* 0x000fe2000f8e00ff */
[----:B------:R-:W-:Y:S02]  /*1320*/  @P2 SHF.R.U32.HI R13, RZ, R7, R15 ;  /* 0x00000007ff0d2219 */ /* 0x000fe4000001160f */
[----:B-1----:R-:W-:Y:S01]  /*1330*/  @P1 SHF.R.U32.HI R12, RZ, R0, R14 ;  /* 0x00000000ff0c1219 */ /* 0x002fe2000001160e */
[----:B------:R-:W-:Y:S01]  /*1340*/  IMAD.HI.U32 R15, R24, R5, RZ ;  /* 0x00000005180f7227 */ /* 0x000fe200078e00ff */
[----:B------:R-:W-:-:S04]  /*1350*/  SHF.R.U32.HI R6, RZ, R7, R6 ;  /* 0x00000007ff067219 */ /* 0x000fc80000011606 */
[----:B------:R-:W-:Y:S01]  /*1360*/  SHF.R.U32.HI R15, RZ, R0, R15 ;  /* 0x00000000ff0f7219 */ /* 0x000fe2000001160f */
[----:B------:R-:W-:Y:S02]  /*1370*/  IMAD.U32 R0, RZ, RZ, UR27 ;  /* 0x0000001bff007e24 */ /* 0x000fe4000f8e00ff */
[----:B--2---:R-:W-:Y:S01]  /*1380*/  IMAD.HI.U32 R14, R12, R2, RZ ;  /* 0x000000020c0e7227 */ /* 0x004fe200078e00ff */
[----:B------:R-:W-:Y:S02]  /*1390*/  SEL R15, R24, R15, !P1 ;  /* 0x0000000f180f7207 */ /* 0x000fe40004800000 */
[----:B------:R-:W-:Y:S01]  /*13a0*/  SEL R0, R0, R6, !P2 ;  /* 0x0000000600007207 */ /* 0x000fe20005000000 */
[----:B------:R-:W-:Y:S01]  /*13b0*/  IMAD.HI.U32 R5, R13, R2, RZ ;  /* 0x000000020d057227 */ /* 0x000fe200078e00ff */
[----:B------:R-:W-:-:S04]  /*13c0*/  @P0 SHF.R.U32.HI R12, RZ, R3, R14 ;  /* 0x00000003ff0c0219 */ /* 0x000fc8000001160e */
[----:B------:R-:W-:Y:S01]  /*13d0*/  @P0 SHF.R.U32.HI R13, RZ, R3, R5 ;  /* 0x00000003ff0d0219 */ /* 0x000fe20000011605 */
[----:B------:R-:W-:-:S04]  /*13e0*/  IMAD R12, R12, R11, RZ ;  /* 0x0000000b0c0c7224 */ /* 0x000fc800078e02ff */
[----:B------:R-:W-:Y:S01]  /*13f0*/  IMAD R5, R13, R11, RZ ;  /* 0x0000000b0d057224 */ /* 0x000fe200078e02ff */
[----:B------:R-:W-:-:S04]  /*1400*/  ISETP.GE.AND P1, PT, R15, R12, PT ;  /* 0x0000000c0f00720c */ /* 0x000fc80003f26270 */
[----:B------:R-:W-:Y:S01]  /*1410*/  ISETP.GE.OR P1, PT, R0, R5, P1 ;  /* 0x000000050000720c */ /* 0x000fe20000f26670 */
[----:B------:R-:W-:-:S05]  /*1420*/  IMAD.HI.U32 R5, R15, R2, RZ ;  /* 0x000000020f057227 */ /* 0x000fca00078e00ff */
[----:B------:R-:W-:-:S04]  /*1430*/  SHF.R.U32.HI R5, RZ, R3, R5 ;  /* 0x00000003ff057219 */ /* 0x000fc80000011605 */
[----:B------:R-:W-:-:S03]  /*1440*/  SEL R5, R15, R5, !P0 ;  /* 0x000000050f057207 */ /* 0x000fc60004000000 */
[----:B------:R-:W-:-:S04]  /*1450*/  @!P1 IMAD.HI.U32 R6, R0, R2, RZ ;  /* 0x0000000200069227 */ /* 0x000fc800078e00ff */
[----:B------:R-:W-:Y:S01]  /*1460*/  IMAD.MOV R2, RZ, RZ, -R5 ;  /* 0x000000ffff027224 */ /* 0x000fe200078e0a05 */
[----:B------:R-:W-:-:S03]  /*1470*/  @!P1 SHF.R.U32.HI R3, RZ, R3, R6 ;  /* 0x00000003ff039219 */ /* 0x000fc60000011606 */
[----:B------:R-:W-:Y:S01]  /*1480*/  IMAD R2, R11, R2, R15 ;  /* 0x000000020b027224 */ /* 0x000fe200078e020f */
[----:B------:R-:W-:-:S04]  /*1490*/  @!P1 SEL R3, R0, R3, !P0 ;  /* 0x0000000300039207 */ /* 0x000fc80004000000 */
[----:B------:R-:W-:Y:S01]  /*14a0*/  @!P1 IADD3 R5, PT, PT, R5, -R3, RZ ;  /* 0x8000000305059210 */ /* 0x000fe20007ffe0ff */
[----:B------:R-:W-:Y:S01]  /*14b0*/  @!P1 IMAD R13, R2, R13, R3 ;  /* 0x0000000d020d9224 */ /* 0x000fe200078e0203 */
[----:B------:R-:W-:Y:S01]  /*14c0*/  IADD3 R2, PT, PT, -R15, RZ, RZ ;  /* 0x000000ff0f027210 */ /* 0x000fe20007ffe1ff */
[--C-:B------:R-:W-:Y:S02]  /*14d0*/  IMAD.MOV R3, RZ, RZ, -R0.reuse ;  /* 0x000000ffff037224 */ /* 0x100fe400078e0a00 */
[----:B------:R-:W-:Y:S01]  /*14e0*/  @!P1 IMAD R15, R5, R11, R0 ;  /* 0x0000000b050f9224 */ /* 0x000fe200078e0200 */
[----:B------:R-:W-:Y:S01]  /*14f0*/  @!P1 MOV R0, R13 ;  /* 0x0000000d00009202 */ /* 0x000fe20000000f00 */
[----:B------:R-:W-:Y:S02]  /*1500*/  IMAD R3, R8, R3, UR27 ;  /* 0x0000001b08037e24 */ /* 0x000fe4000f8e0203 */
[----:B------:R-:W-:Y:S02]  /*1510*/  IMAD R2, R4, R2, R24 ;  /* 0x0000000204027224 */ /* 0x000fe400078e0218 */
[----:B------:R-:W-:-:S02]  /*1520*/  IMAD R3, R0, R8, R3 ;  /* 0x0000000800037224 */ /* 0x000fc400078e0203 */
[----:B------:R-:W-:-:S03]  /*1530*/  IMAD R24, R15, R4, R2 ;  /* 0x000000040f187224 */ /* 0x000fc600078e0202 */
[----:B------:R-:W-:-:S15]  /*1540*/  R2UR UR27, R3 ;  /* 0x00000000031b72ca */ /* 0x000fde00000e0000 */
.L_x_19:
[----:B------:R-:W-:Y:S05]  /*1550*/  BRA.U UP2, `(.L_x_20) ;  /* 0x0000000102487547 */ /* 0x000fea000b800000 */
[----:B------:R-:W1:Y:S08]  /*1560*/  LDC.64 R2, c[0x0][0xf18] ;  /* 0x0003c600ff027b82 */ /* 0x000e700000000a00 */
[----:B------:R-:W2:Y:S08]  /*1570*/  LDC.64 R4, c[0x0][0xf10] ;  /* 0x0003c400ff047b82 */ /* 0x000eb00000000a00 */
[----:B------:R-:W4:Y:S08]  /*1580*/  LDC R0, c[0x0][0xf20] ;  /* 0x0003c800ff007b82 */ /* 0x000f300000000800 */
[----:B------:R-:W3:Y:S01]  /*1590*/  LDC R6, c[0x0][0xf0c] ;  /* 0x0003c300ff067b82 */ /* 0x000ee20000000800 */
[----:B-1----:R-:W-:Y:S01]  /*15a0*/  IMAD.HI.U32 R3, R24, R3, RZ ;  /* 0x0000000318037227 */ /* 0x002fe200078e00ff */
[----:B------:R-:W-:-:S03]  /*15b0*/  ISETP.NE.AND P0, PT, R2, 0x1, PT ;  /* 0x000000010200780c */ /* 0x000fc60003f05270 */
[----:B--2---:R-:W-:-:S05]  /*15c0*/  IMAD.HI.U32 R4, R4, UR27, RZ ;  /* 0x0000001b04047c27 */ /* 0x004fca000f8e00ff */
[----:B------:R-:W-:Y:S02]  /*15d0*/  SHF.R.U32.HI R4, RZ, R5, R4 ;  /* 0x00000005ff047219 */ /* 0x000fe40000011604 */
[----:B----4-:R-:W-:Y:S01]  /*15e0*/  SHF.R.U32.HI R3, RZ, R0, R3 ;  /* 0x00000000ff037219 */ /* 0x010fe20000011603 */
[----:B------:R-:W-:-:S03]  /*15f0*/  IMAD.U32 R0, RZ, RZ, UR27 ;  /* 0x0000001bff007e24 */ /* 0x000fc6000f8e00ff */
[----:B------:R-:W-:Y:S02]  /*1600*/  SEL R3, R24, R3, !P0 ;  /* 0x0000000318037207 */ /* 0x000fe40004000000 */
[----:B---3--:R-:W-:-:S04]  /*1610*/  ISETP.NE.AND P1, PT, R6, 0x1, PT ;  /* 0x000000010600780c */ /* 0x008fc80003f25270 */
[----:B------:R-:W-:-:S05]  /*1620*/  SEL R0, R0, R4, !P1 ;  /* 0x0000000400007207 */ /* 0x000fca0004800000 */
[----:B------:R-:W-:Y:S02]  /*1630*/  IMAD.IADD R4, R3, 0x1, -R0 ;  /* 0x0000000103047824 */ /* 0x000fe400078e0a00 */
[----:B------:R-:W-:Y:S02]  /*1640*/  IMAD.IADD R0, R0, 0x1, -R3 ;  /* 0x0000000100007824 */ /* 0x000fe400078e0a03 */
[----:B------:R-:W-:Y:S02]  /*1650*/  IMAD R4, R4, R6, UR27 ;  /* 0x0000001b04047e24 */ /* 0x000fe4000f8e0206 */
[----:B------:R-:W-:-:S03]  /*1660*/  IMAD R24, R0, R2, R24 ;  /* 0x0000000200187224 */ /* 0x000fc600078e0218 */
[----:B------:R-:W-:-:S15]  /*1670*/  R2UR UR27, R4 ;  /* 0x00000000041b72ca */ /* 0x000fde00000e0000 */
.L_x_20:
[----:B------:R-:W-:Y:S05]  /*1680*/  BRA.U !UP0, `(.L_x_21) ;  /* 0x00000001080c7547 */ /* 0x000fea000b800000 */
[----:B------:R-:W-:Y:S01]  /*1690*/  UCGABAR_WAIT ;  /* 0x0000000000007dc7 */ /* 0x000fe20008000000 */
[----:B------:R-:W-:Y:S01]  /*16a0*/  CCTL.IVALL ;  /* 0x00000000ff00798f */ /* 0x000fe20002000000 */
[----:B------:R-:W-:Y:S05]  /*16b0*/  BRA `(.L_x_22) ;  /* 0x0000000000047947 */ /* 0x000fea0003800000 */
.L_x_21:
[----:B------:R-:W-:Y:S06]  /*16c0*/  BAR.SYNC.DEFER_BLOCKING 0x0 ;  /* 0x0000000000007b1d */ /* 0x000fec0000010000 */
.L_x_22:
[----:B------:R-:W-:Y:S05]  /*16d0*/  BRA.U UP1, `(.L_x_23) ;  /* 0x0000001501c87547 */ /* 0x000fea000b800000 */
[----:B------:R-:W1:Y:S01]  /*16e0*/  LDCU UR31, c[0x0][0x38c] ;  /* 0x00007180ff1f77ac */ /* 0x000e620008000800 */
[----:B------:R-:W2:Y:S01]  /*16f0*/  LDC R8, c[0x0][0x370] ;  /* 0x0000dc00ff087b82 */ /* 0x000ea20000000800 */
[----:B------:R-:W-:Y:S01]  /*1700*/  PLOP3.LUT P1, PT, PT, PT, UP4, 0x80, 0x8 ;  /* 0x000000000008781c */ /* 0x000fe20003f2f048 */
[----:B------:R-:W-:Y:S01]  /*1710*/  IMAD.MOV.U32 R15, RZ, RZ, 0x1 ;  /* 0x00000001ff0f7424 */ /* 0x000fe200078e00ff */
[----:B------:R-:W-:Y:S01]  /*1720*/  UISETP.NE.AND UP1, UPT, UR6, URZ, UPT ;  /* 0x000000ff0600728c */ /* 0x000fe2000bf25270 */
[----:B------:R-:W-:Y:S01]  /*1730*/  ISETP.EQ.OR P4, PT, R10, RZ, P6 ;  /* 0x000000ff0a00720c */ /* 0x000fe20003782670 */
[----:B------:R-:W-:Y:S01]  /*1740*/  UMOV UR7, 0x400 ;  /* 0x0000040000077882 */ /* 0x000fe20000000000 */
[----:B------:R-:W-:Y:S01]  /*1750*/  USHF.L.U32 UR22, UR45, 0x5, URZ ;  /* 0x000000052d167899 */ /* 0x000fe200080006ff */
[----:B------:R-:W-:Y:S01]  /*1760*/  PLOP3.LUT P1, PT, P1, PT, PT, 0x8, 0x80 ;  /* 0x000000000080781c */ /* 0x000fe20000f2e170 */
[----:B------:R-:W4:Y:S01]  /*1770*/  LDC R0, c[0x0][0x374] ;  /* 0x0000dd00ff007b82 */ /* 0x000f220000000800 */
[----:B------:R-:W-:Y:S01]  /*1780*/  IMAD.MOV.U32 R14, RZ, RZ, RZ ;  /* 0x000000ffff0e7224 */ /* 0x000fe200078e00ff */
[----:B------:R-:W-:Y:S01]  /*1790*/  CS2R R12, SRZ ;  /* 0x00000000000c7805 */ /* 0x000fe2000001ff00 */
[----:B------:R-:W-:Y:S01]  /*17a0*/  IMAD.MOV.U32 R11, RZ, RZ, 0x1 ;  /* 0x00000001ff0b7424 */ /* 0x000fe200078e00ff */
[----:B------:R-:W2:Y:S01]  /*17b0*/  LDCU.64 UR46, c[0x0][0x348] ;  /* 0x00006900ff2e77ac */ /* 0x000ea20008000a00 */
[----:B------:R-:W-:-:S02]  /*17c0*/  ULOP3.LUT UR22, UR22, 0x60, URZ, 0xe2, !UPT ;  /* 0x0000006016167892 */ /* 0x000fc4000f8ee2ff */
[----:B-1----:R-:W-:Y:S02]  /*17d0*/  UIADD3 UR8, UPT, UPT, UR31, 0x7f, URZ ;  /* 0x0000007f1f087890 */ /* 0x002fe4000fffe0ff */
[----:B------:R-:W-:Y:S02]  /*17e0*/  UIADD3 UR6, UPT, UPT, UR31, -0x1, URZ ;  /* 0xffffffff1f067890 */ /* 0x000fe4000fffe0ff */
[----:B------:R-:W-:Y:S02]  /*17f0*/  USHF.R.S32.HI UR38, URZ, 0x1f, UR8 ;  /* 0x0000001fff267899 */ /* 0x000fe40008011408 */
[----:B------:R-:W-:Y:S02]  /*1800*/  UISETP.GE.U32.AND UP2, UPT, UR6, -0xff, UPT ;  /* 0xffffff010600788c */ /* 0x000fe4000bf46070 */
[----:B------:R-:W-:Y:S02]  /*1810*/  ULEA.HI UR38, UR38, UR8, URZ, 0x7 ;  /* 0x0000000826267291 */ /* 0x000fe4000f8f38ff */
[----:B------:R-:W-:-:S02]  /*1820*/  ULEA UR6, UR45, UR7, 0x18 ;  /* 0x000000072d067291 */ /* 0x000fc4000f8ec0ff */
[----:B------:R-:W-:Y:S02]  /*1830*/  USHF.R.S32.HI UR38, URZ, 0x7, UR38 ;  /* 0x00000007ff267899 */ /* 0x000fe40008011426 */
[----:B------:R-:W-:Y:S02]  /*1840*/  UIADD3 UR31, UPT, UPT, UR31, 0xfe, URZ ;  /* 0x000000fe1f1f7890 */ /* 0x000fe4000fffe0ff */
[----:B------:R-:W-:Y:S02]  /*1850*/  UISETP.LT.U32.AND UP0, UPT, UR38, 0x8, UPT ;  /* 0x000000082600788c */ /* 0x000fe4000bf01070 */
[----:B------:R-:W-:Y:S02]  /*1860*/  USEL UR14, UR14, 0x2, UP1 ;  /* 0x000000020e0e7887 */ /* 0x000fe40008800000 */
[----:B------:R-:W-:Y:S02]  /*1870*/  USEL UR37, UR38, 0x8, UP0 ;  /* 0x0000000826257887 */ /* 0x000fe40008000000 */
[----:B------:R-:W-:-:S02]  /*1880*/  UIADD3 UR30, UPT, UPT, UR6, 0x6400, UR5 ;  /* 0x00006400061e7890 */ /* 0x000fc4000fffe005 */
[----:B------:R-:W-:Y:S02]  /*1890*/  UIADD3 UR7, UPT, UPT, UR37, -0x1, URZ ;  /* 0xffffffff25077890 */ /* 0x000fe4000fffe0ff */
[----:B------:R-:W-:Y:S02]  /*18a0*/  @UP2 UIADD3 UR7, UPT, UPT, UR37, URZ, URZ ;  /* 0x000000ff25072290 */ /* 0x000fe4000fffe0ff */
[----:B------:R-:W-:Y:S02]  /*18b0*/  UIADD3 UR23, UPT, UPT, UR38, -UR37, URZ ;  /* 0x8000002526177290 */ /* 0x000fe4000fffe0ff */
[----:B------:R-:W-:Y:S01]  /*18c0*/  UIADD3 UR7, UPT, UPT, UR7, 0x1, URZ ;  /* 0x0000000107077890 */ /* 0x000fe2000fffe0ff */
[----:B--2---:R-:W-:-:S11]  /*18d0*/  UMOV UR15, URZ ;  /* 0x000000ff000f7c82 */ /* 0x004fd60008000000 */
.L_x_47:
[----:B------:R-:W-:-:S09]  /*18e0*/  UISETP.NE.AND UP0, UPT, UR45, URZ, UPT ;  /* 0x000000ff2d00728c */ /* 0x000fd2000bf05270 */
[----:B------:R-:W-:Y:S05]  /*18f0*/  BRA.U UP0, `(.L_x_24) ;  /* 0x0000000100287547 */ /* 0x000fea000b800000 */
[----:B------:R-:W-:Y:S02]  /*1900*/  LEA R2, R12, UR6, 0x3 ;  /* 0x000000060c027c11 */ /* 0x000fe4000f8e18ff */
[----:B------:R-:W-:-:S04]  /*1910*/  SHF.L.U32 R3, R11, 0x1f, RZ ;  /* 0x0000001f0b037819 */ /* 0x000fc800000006ff */
[----:B------:R-:W1:Y:S02]  /*1920*/  SYNCS.PHASECHK.TRANS64.TRYWAIT P0, [R2+URZ+0x110], R3 ;  /* 0x00011003020075a7 */ /* 0x000e6400080011ff */
[----:B-1----:R-:W-:Y:S05]  /*1930*/  @!P0 BRA `(.L_x_25) ;  /* 0x0000006800a88947 */ /* 0x002fea0003800000 */
.L_x_131:
[----:B------:R-:W-:Y:S01]  /*1940*/  VIADD R12, R12, 0x1 ;  /* 0x000000010c0c7836 */ /* 0x000fe20000000000 */
[----:B------:R1:W-:Y:S04]  /*1950*/  SYNCS.ARRIVE.TRANS64.A1T0 RZ, [R2+URZ+0x100], RZ ;  /* 0x000100ff02ff79a7 */ /* 0x0003e800081000ff */
[----:B------:R-:W-:-:S04]  /*1960*/  ISETP.NE.AND P0, PT, R12, 0x2, PT ;  /* 0x000000020c00780c */ /* 0x000fc80003f05270 */
[----:B------:R-:W-:Y:S02]  /*1970*/  SEL R12, R12, RZ, P0 ;  /* 0x000000ff0c0c7207 */ /* 0x000fe40000000000 */
[----:B-1----:R-:W-:-:S04]  /*1980*/  SEL R2, RZ, 0x1, P0 ;  /* 0x00000001ff027807 */ /* 0x002fc80000000000 */
[----:B------:R-:W-:-:S07]  /*1990*/  LOP3.LUT R11, R11, R2, RZ, 0x3c, !PT ;  /* 0x000000020b0b7212 */ /* 0x000fce00078e3cff */
.L_x_24:
[----:B------:R-:W-:Y:S01]  /*19a0*/  ULEA UR8, UR15, UR6, 0x3 ;  /* 0x000000060f087291 */ /* 0x000fe2000f8e18ff */
[----:B------:R-:W-:Y:S01]  /*19b0*/  SHF.L.U32 R2, R15, 0x1f, RZ ;  /* 0x0000001f0f027819 */ /* 0x000fe200000006ff */
[----:B------:R-:W-:Y:S01]  /*19c0*/  UISETP.GE.U32.AND UP0, UPT, UR31, 0xff, UPT ;  /* 0x000000ff1f00788c */ /* 0x000fe2000bf06070 */
[----:B------:R-:W-:Y:S01]  /*19d0*/  R2UR UR35, R24 ;  /* 0x00000000182372ca */ /* 0x000fe200000e0000 */
[----:B------:R-:W-:Y:S01]  /*19e0*/  ULEA UR43, UR27, UR22, 0x7 ;  /* 0x000000161b2b7291 */ /* 0x000fe2000f8e38ff */
[----:B------:R-:W-:-:S04]  /*19f0*/  UMOV UR20, URZ ;  /* 0x000000ff00147c82 */ /* 0x000fc80008000000 */
[----:B------:R1:W2:Y:S07]  /*1a00*/  SYNCS.PHASECHK.TRANS64.TRYWAIT P2, [UR8+0x40], R2 ;  /* 0x00004002ff0075a7 */ /* 0x0002ae0008041108 */
[----:B------:R-:W-:Y:S01]  /*1a10*/  USHF.L.U32 UR35, UR35, 0x6, URZ ;  /* 0x0000000623237899 */ /* 0x000fe200080006ff */
[----:B-1----:R-:W-:-:S04]  /*1a20*/  LEA.HI R2, R24, R24, RZ, 0x1 ;  /* 0x0000001818027211 */ /* 0x002fc800078f08ff */
[----:B------:R-:W-:-:S13]  /*1a30*/  R2UR UR11, R2 ;  /* 0x00000000020b72ca */ /* 0x000fda00000e0000 */
[----:B------:R-:W-:Y:S01]  /*1a40*/  USHF.R.S32.HI UR11, URZ, 0x1, UR11 ;  /* 0x00000001ff0b7899 */ /* 0x000fe2000801140b */
[----:B------:R-:W-:Y:S11]  /*1a50*/  BRA.U !UP0, `(.L_x_26) ;  /* 0x0000000508107547 */ /* 0x000ff6000b800000 */
[----:B------:R-:W-:Y:S01]  /*1a60*/  UMOV UR16, UR15 ;  /* 0x0000000f00107c82 */ /* 0x000fe20008000000 */
[----:B------:R-:W-:-:S05]  /*1a70*/  UMOV UR28, URZ ;  /* 0x000000ff001c7c82 */ /* 0x000fca0008000000 */
.L_x_34:
[----:B------:R-:W-:Y:S01]  /*1a80*/  ULEA UR41, UR16, UR6, 0x3 ;  /* 0x0000000610297291 */ /* 0x000fe2000f8e18ff */
[----:B--2---:R-:W-:Y:S01]  /*1a90*/  @!P6 MOV R3, 0x6400 ;  /* 0x000064000003e802 */ /* 0x004fe20000000f00 */
[----:B-123--:R-:W-:Y:S10]  /*1aa0*/  @P2 BRA `(.L_x_27) ;  /* 0x00000000000c2947 */ /* 0x00eff40003800000 */
[----:B------:R-:W-:-:S04]  /*1ab0*/  SHF.L.U32 R4, R15, 0x1f, RZ ;  /* 0x0000001f0f047819 */ /* 0x000fc800000006ff */
[----:B------:R-:W1:Y:S02]  /*1ac0*/  SYNCS.PHASECHK.TRANS64.TRYWAIT P0, [UR41+0x40], R4 ;  /* 0x00004004ff0075a7 */ /* 0x000e640008001129 */
[----:B-1----:R-:W-:Y:S05]  /*1ad0*/  @!P0 BRA `(.L_x_28) ;  /* 0x0000006800548947 */ /* 0x002fea0003800000 */
.L_x_27:
[----:B------:R2:W-:Y:S01]  /*1ae0*/  @!P6 SYNCS.ARRIVE.TRANS64 RZ, [UR41], R3 ;  /* 0x00000003ffffe9a7 */ /* 0x0005e20008000029 */
[----:B------:R-:W-:-:S04]  /*1af0*/  ULOP3.LUT UR8, UR14, 0x2, URZ, 0xfc, !UPT ;  /* 0x000000020e087892 */ /* 0x000fc8000f8efcff */
[----:B------:R-:W-:-:S09]  /*1b00*/  UISETP.NE.AND UP0, UPT, UR8, 0x2, UPT ;  /* 0x000000020800788c */ /* 0x000fd2000bf05270 */
[----:B------:R-:W-:Y:S05]  /*1b10*/  BRA.U UP0, `(.L_x_29) ;  /* 0x0000000100047547 */ /* 0x000fea000b800000 */
[----:B---3--:R-:W-:Y:S05]  /*1b20*/  BPT.TRAP 0x1 ;  /* 0x000000040000795c */ /* 0x008fea0000300000 */
.L_x_29:
[----:B------:R-:W-:Y:S04]  /*1b30*/  BSSY.RECONVERGENT B0, `(.L_x_30) ;  /* 0x0000003000007945 */ /* 0x000fe80003800200 */
[----:B------:R-:W-:Y:S05]  /*1b40*/  @P4 BRA `(.L_x_31) ;  /* 0x0000000000044947 */ /* 0x000fea0003800000 */
[----:B---3--:R-:W-:Y:S05]  /*1b50*/  BPT.TRAP 0x1 ;  /* 0x000000040000795c */ /* 0x008fea0000300000 */
.L_x_31:
[----:B---3--:R-:W-:Y:S05]  /*1b60*/  BSYNC.RECONVERGENT B0 ;  /* 0x0000000000007941 */ /* 0x008fea0003800200 */
.L_x_30:
[----:B------:R-:W-:Y:S01]  /*1b70*/  UIADD3 UR15, UPT, UPT, UR16, 0x1, URZ ;  /* 0x00000001100f7890 */ /* 0x000fe2000fffe0ff */
[----:B------:R-:W-:Y:S01]  /*1b80*/  BSSY.RECONVERGENT B0, `(.L_x_32) ;  /* 0x000002c000007945 */ /* 0x000fe20003800200 */
[----:B------:R-:W-:Y:S02]  /*1b90*/  ELECT P0, URZ, PT ;  /* 0x0000000000ff782f */ /* 0x000fe40003800000 */
[----:B------:R-:W-:-:S04]  /*1ba0*/  UISETP.NE.AND UP0, UPT, UR15, 0x8, UPT ;  /* 0x000000080f00788c */ /* 0x000fc8000bf05270 */
[----:B------:R-:W-:Y:S02]  /*1bb0*/  USEL UR9, URZ, 0x1, UP0 ;  /* 0x00000001ff097887 */ /* 0x000fe40008000000 */
[----:B------:R-:W-:-:S04]  /*1bc0*/  USEL UR15, UR15, URZ, UP0 ;  /* 0x000000ff0f0f7287 */ /* 0x000fc80008000000 */
[----:B------:R-:W-:Y:S01]  /*1bd0*/  ULEA UR8, UR15, UR6, 0x3 ;  /* 0x000000060f087291 */ /* 0x000fe2000f8e18ff */
[----:B------:R-:W-:-:S04]  /*1be0*/  LOP3.LUT R15, R15, UR9, RZ, 0x3c, !PT ;  /* 0x000000090f0f7c12 */ /* 0x000fc8000f8e3cff */
[----:B-1----:R-:W-:-:S04]  /*1bf0*/  SHF.L.U32 R2, R15, 0x1f, RZ ;  /* 0x0000001f0f027819 */ /* 0x002fc800000006ff */
[----:B------:R1:W3:Y:S01]  /*1c00*/  SYNCS.PHASECHK.TRANS64.TRYWAIT P2, [UR8+0x40], R2 ;  /* 0x00004002ff0075a7 */ /* 0x0002e20008041108 */
[----:B------:R-:W-:Y:S05]  /*1c10*/  @!P0 BRA `(.L_x_33) ;  /* 0x0000000000888947 */ /* 0x000fea0003800000 */
[----:B------:R-:W-:Y:S02]  /*1c20*/  USHF.L.U32 UR8, UR16, 0x9, URZ ;  /* 0x0000000910087899 */ /* 0x000fe400080006ff */
[----:B------:R-:W-:Y:S02]  /*1c30*/  ULEA UR40, UR16, UR5, 0xe ;  /* 0x0000000510287291 */ /* 0x000fe4000f8e70ff */
[----:B------:R-:W-:Y:S02]  /*1c40*/  UIADD3 UR52, UP3, UPT, UR46, 0x80, URZ ;  /* 0x000000802e347890 */ /* 0x000fe4000ff7e0ff */
[----:B------:R-:W-:Y:S02]  /*1c50*/  ULEA UR32, UR16, UR6, 0xd ;  /* 0x0000000610207291 */ /* 0x000fe4000f8e68ff */
[----:B------:R-:W-:Y:S02]  /*1c60*/  UIADD3 UR50, UP2, UPT, UR46, 0x180, URZ ;  /* 0x000001802e327890 */ /* 0x000fe4000ff5e0ff */
[----:B------:R-:W-:-:S02]  /*1c70*/  UIADD3 UR48, UP1, UPT, UR46, 0x280, URZ ;  /* 0x000002802e307890 */ /* 0x000fc4000ff3e0ff */
[----:B------:R-:W-:Y:S02]  /*1c80*/  ULOP3.LUT UR24, UR4, UR8, URZ, 0xfc, !UPT ;  /* 0x0000000804187292 */ /* 0x000fe4000f8efcff */
[----:B------:R-:W-:Y:S02]  /*1c90*/  UIADD3 UR20, UP0, UPT, UR46, 0x380, URZ ;  /* 0x000003802e147890 */ /* 0x000fe4000ff1e0ff */
[----:B------:R-:W-:Y:S02]  /*1ca0*/  USHF.L.U32 UR42, UR28, 0x7, URZ ;  /* 0x000000071c2a7899 */ /* 0x000fe400080006ff */
[----:B------:R-:W-:Y:S02]  /*1cb0*/  UIADD3.X UR53, UPT, UPT, URZ, UR47, URZ, UP3, !UPT ;  /* 0x0000002fff357290 */ /* 0x000fe40009ffe4ff */
[----:B------:R-:W-:Y:S02]  /*1cc0*/  UIADD3 UR40, UPT, UPT, UR6, 0x6400, UR40 ;  /* 0x0000640006287890 */ /* 0x000fe4000fffe028 */
[----:B------:R-:W-:-:S02]  /*1cd0*/  UIADD3.X UR51, UPT, UPT, URZ, UR47, URZ, UP2, !UPT ;  /* 0x0000002fff337290 */ /* 0x000fc400097fe4ff */
[----:B------:R-:W-:Y:S02]  /*1ce0*/  UIADD3 UR32, UPT, UPT, UR32, 0x26400, URZ ;  /* 0x0002640020207890 */ /* 0x000fe4000fffe0ff */
[----:B------:R-:W-:Y:S02]  /*1cf0*/  UIADD3.X UR49, UPT, UPT, URZ, UR47, URZ, UP1, !UPT ;  /* 0x0000002fff317290 */ /* 0x000fe40008ffe4ff */
[----:B------:R-:W-:Y:S02]  /*1d00*/  UIADD3 UR24, UPT, UPT, UR6, 0x36400, UR24 ;  /* 0x0003640006187890 */ /* 0x000fe4000fffe018 */
[----:B------:R-:W-:Y:S02]  /*1d10*/  UIADD3.X UR21, UPT, UPT, URZ, UR47, URZ, UP0, !UPT ;  /* 0x0000002fff157290 */ /* 0x000fe400087fe4ff */
[----:B------:R-:W-:Y:S01]  /*1d20*/  UIADD3 UR8, UPT, UPT, UR6, 0x37400, UR8 ;  /* 0x0003740006087890 */ /* 0x000fe2000fffe008 */
[----:B------:R-:W-:Y:S01]  /*1d30*/  UMOV UR17, 0xf0000 ;  /* 0x000f000000117882 */ /* 0x000fe20000000000 */
[----:B------:R-:W-:Y:S01]  /*1d40*/  UMOV UR18, 0x0 ;  /* 0x0000000000127882 */ /* 0x000fe20000000000 */
[----:B------:R-:W-:Y:S01]  /*1d50*/  UMOV UR19, 0x10000000 ;  /* 0x1000000000137882 */ /* 0x000fe20000000000 */
[----:B------:R-:W-:Y:S01]  /*1d60*/  UMOV UR33, UR41 ;  /* 0x0000002900217c82 */ /* 0x000fe20008000000 */
[----:B------:R-:W-:Y:S01]  /*1d70*/  UMOV UR36, UR44 ;  /* 0x0000002c00247c82 */ /* 0x000fe20008000000 */
[----:B------:R-:W-:Y:S01]  /*1d80*/  UMOV UR34, UR42 ;  /* 0x0000002a00227c82 */ /* 0x000fe20008000000 */
[----:B------:R-:W-:Y:S01]  /*1d90*/  UMOV UR25, UR41 ;  /* 0x0000002900197c82 */ /* 0x000fe20008000000 */
[----:B------:R-:W-:Y:S01]  /*1da0*/  UMOV UR29, UR44 ;  /* 0x0000002c001d7c82 */ /* 0x000fe20008000000 */
[----:B------:R1:W-:Y:S01]  /*1db0*/  UTMALDG.3D.MULTICAST [UR40], [UR52], UR17, desc[UR18] ;  /* 0x00001228340073b4 */ /* 0x0003e20008011811 */
[----:B------:R-:W-:Y:S01]  /*1dc0*/  UMOV UR10, URZ ;  /* 0x000000ff000a7c82 */ /* 0x000fe20008000000 */
[----:B------:R-:W-:Y:S01]  /*1dd0*/  UMOV UR9, UR41 ;  /* 0x0000002900097c82 */ /* 0x000fe20008000000 */
[----:B------:R-:W-:Y:S01]  /*1de0*/  UMOV UR12, UR28 ;  /* 0x0000001c000c7c82 */ /* 0x000fe20008000000 */
[----:B------:R-:W-:Y:S01]  /*1df0*/  UMOV UR13, UR44 ;  /* 0x0000002c000d7c82 */ /* 0x000fe20008000000 */
[----:B------:R1:W-:Y:S01]  /*1e00*/  UTMALDG.3D [UR32], [UR50], desc[UR18] ;  /* 0x00001220320075b4 */ /* 0x0003e20008011000 */
[----:B------:R1:W-:Y:S01]  /*1e10*/  UTMALDG.4D.MULTICAST [UR24], [UR48], UR17, desc[UR18] ;  /* 0x00001218300073b4 */ /* 0x0003e20008019811 */
[----:B------:R1:W-:Y:S02]  /*1e20*/  UTMALDG.4D [UR8], [UR20], desc[UR18] ;  /* 0x00001208140075b4 */ /* 0x0003e40008019000 */
[----:B-1----:R-:W-:Y:S01]  /*1e30*/  NOP ;  /* 0x0000000000007918 */ /* 0x002fe20000000000 */
.L_x_33:
[----:B------:R-:W-:Y:S05]  /*1e40*/  BSYNC.RECONVERGENT B0 ;  /* 0x0000000000007941 */ /* 0x000fea0003800200 */
.L_x_32:
[----:B------:R-:W-:Y:S01]  /*1e50*/  UIADD3 UR28, UPT, UPT, UR28, 0x1, URZ ;  /* 0x000000011c1c7890 */ /* 0x000fe2000fffe0ff */
[----:B------:R-:W-:Y:S01]  /*1e60*/  UMOV UR16, UR15 ;  /* 0x0000000f00107c82 */ /* 0x000fe20008000000 */
[----:B------:R-:W-:Y:S02]  /*1e70*/  UMOV UR20, UR7 ;  /* 0x0000000700147c82 */ /* 0x000fe40008000000 */
[----:B------:R-:W-:-:S09]  /*1e80*/  UISETP.NE.AND UP0, UPT, UR28, UR7, UPT ;  /* 0x000000071c00728c */ /* 0x000fd2000bf05270 */
[----:B------:R-:W-:Y:S05]  /*1e90*/  BRA.U UP0, `(.L_x_34) ;  /* 0xfffffff900f87547 */ /* 0x000fea000b83ffff */
.L_x_26:
[----:B------:R-:W-:Y:S01]  /*1ea0*/  ULEA UR8, UR15, UR6, 0x3 ;  /* 0x000000060f087291 */ /* 0x000fe2000f8e18ff */
[----:B-1----:R-:W-:Y:S01]  /*1eb0*/  SHF.L.U32 R2, R15, 0x1f, RZ ;  /* 0x0000001f0f027819 */ /* 0x002fe200000006ff */
[----:B------:R-:W-:Y:S01]  /*1ec0*/  @!P1 SYNCS.ARRIVE.TRANS64.A1T0 RZ, [UR6+0xb8], RZ ;  /* 0x0000b8ffffff99a7 */ /* 0x000fe20008100006 */
[----:B------:R-:W-:-:S06]  /*1ed0*/  UISETP.GT.AND UP0, UPT, UR38, UR37, UPT ;  /* 0x000000252600728c */ /* 0x000fcc000bf04270 */
[----:B------:R1:W1:Y:S03]  /*1ee0*/  SYNCS.PHASECHK.TRANS64.TRYWAIT P1, [UR8+0x40], R2 ;  /* 0x00004002ff0075a7 */ /* 0x0002660008021108 */
[----:B------:R-:W-:Y:S05]  /*1ef0*/  BRA.U !UP0, `(.L_x_35) ;  /* 0x0000000508107547 */ /* 0x000fea000b800000 */
[----:B------:R-:W-:Y:S01]  /*1f00*/  UIADD3 UR25, UPT, UPT, UR23, UR20, URZ ;  /* 0x0000001417197290 */ /* 0x000fe2000fffe0ff */
[----:B------:R-:W-:-:S11]  /*1f10*/  UMOV UR28, UR15 ;  /* 0x0000000f001c7c82 */ /* 0x000fd60008000000 */
.L_x_43:
[----:B------:R-:W-:Y:S01]  /*1f20*/  ULEA UR41, UR28, UR6, 0x3 ;  /* 0x000000061c297291 */ /* 0x000fe2000f8e18ff */
[----:B--2---:R-:W-:Y:S01]  /*1f30*/  @!P6 MOV R3, 0x6400 ;  /* 0x000064000003e802 */ /* 0x004fe20000000f00 */
[----:B-1-3--:R-:W-:Y:S10]  /*1f40*/  @P1 BRA `(.L_x_36) ;  /* 0x00000000000c1947 */ /* 0x00aff40003800000 */
[----:B------:R-:W-:-:S04]  /*1f50*/  SHF.L.U32 R4, R15, 0x1f, RZ ;  /* 0x0000001f0f047819 */ /* 0x000fc800000006ff */
[----:B------:R-:W1:Y:S02]  /*1f60*/  SYNCS.PHASECHK.TRANS64.TRYWAIT P0, [UR41+0x40], R4 ;  /* 0x00004004ff0075a7 */ /* 0x000e640008001129 */
[----:B-1----:R-:W-:Y:S05]  /*1f70*/  @!P0 BRA `(.L_x_37) ;  /* 0x0000006400448947 */ /* 0x002fea0003800000 */
.L_x_36:
[----:B------:R2:W-:Y:S01]  /*1f80*/  @!P6 SYNCS.ARRIVE.TRANS64 RZ, [UR41], R3 ;  /* 0x00000003ffffe9a7 */ /* 0x0005e20008000029 */
[----:B------:R-:W-:-:S04]  /*1f90*/  ULOP3.LUT UR8, UR14, 0x2, URZ, 0xfc, !UPT ;  /* 0x000000020e087892 */ /* 0x000fc8000f8efcff */
[----:B------:R-:W-:-:S09]  /*1fa0*/  UISETP.NE.AND UP0, UPT, UR8, 0x2, UPT ;  /* 0x000000020800788c */ /* 0x000fd2000bf05270 */
[----:B------:R-:W-:Y:S05]  /*1fb0*/  BRA.U UP0, `(.L_x_38) ;  /* 0x0000000100047547 */ /* 0x000fea000b800000 */
[----:B---3--:R-:W-:Y:S05]  /*1fc0*/  BPT.TRAP 0x1 ;  /* 0x000000040000795c */ /* 0x008fea0000300000 */
.L_x_38:
[----:B------:R-:W-:Y:S04]  /*1fd0*/  BSSY.RECONVERGENT B0, `(.L_x_39) ;  /* 0x0000003000007945 */ /* 0x000fe80003800200 */
[----:B------:R-:W-:Y:S05]  /*1fe0*/  @P4 BRA `(.L_x_40) ;  /* 0x0000000000044947 */ /* 0x000fea0003800000 */
[----:B---3--:R-:W-:Y:S05]  /*1ff0*/  BPT.TRAP 0x1 ;  /* 0x000000040000795c */ /* 0x008fea0000300000 */
.L_x_40:
[----:B---3--:R-:W-:Y:S05]  /*2000*/  BSYNC.RECONVERGENT B0 ;  /* 0x0000000000007941 */ /* 0x008fea0003800200 */
.L_x_39:
        /* <DEDUP_REMOVED lines=12> */
[----:B------:R-:W-:Y:S02]  /*20d0*/  UIADD3 UR56, UP3, UPT, UR46, 0x80, URZ ;  /* 0x000000802e387890 */ /* 0x000fe4000ff7e0ff */
[----:B------:R-:W-:Y:S02]  /*20e0*/  ULEA UR32, UR28, UR6, 0xd ;  /* 0x000000061c207291 */ /* 0x000fe4000f8e68ff */
[----:B------:R-:W-:Y:S02]  /*20f0*/  UIADD3 UR54, UP2, UPT, UR46, 0x180, URZ ;  /* 0x000001802e367890 */ /* 0x000fe4000ff5e0ff */
[----:B------:R-:W-:Y:S02]  /*2100*/  UIADD3 UR52, UP1, UPT, UR46, 0x280, URZ ;  /* 0x000002802e347890 */ /* 0x000fe4000ff3e0ff */
[----:B------:R-:W-:-:S02]  /*2110*/  ULOP3.LUT UR16, UR4, UR8, URZ, 0xfc, !UPT ;  /* 0x0000000804107292 */ /* 0x000fc4000f8efcff */
[----:B------:R-:W-:Y:S02]  /*2120*/  UIADD3 UR50, UP0, UPT, UR46, 0x380, URZ ;  /* 0x000003802e327890 */ /* 0x000fe4000ff1e0ff */
[----:B------:R-:W-:Y:S02]  /*2130*/  USHF.L.U32 UR42, UR20, 0x7, URZ ;  /* 0x00000007142a7899 */ /* 0x000fe400080006ff */
[----:B------:R-:W-:Y:S02]  /*2140*/  ULEA UR40, UR28, UR30, 0xe ;  /* 0x0000001e1c287291 */ /* 0x000fe4000f8e70ff */
[----:B------:R-:W-:Y:S02]  /*2150*/  UIADD3.X UR57, UPT, UPT, URZ, UR47, URZ, UP3, !UPT ;  /* 0x0000002fff397290 */ /* 0x000fe40009ffe4ff */
[----:B------:R-:W-:Y:S02]  /*2160*/  UIADD3.X UR55, UPT, UPT, URZ, UR47, URZ, UP2, !UPT ;  /* 0x0000002fff377290 */ /* 0x000fe400097fe4ff */
[----:B------:R-:W-:-:S02]  /*2170*/  UIADD3 UR32, UPT, UPT, UR32, 0x26400, URZ ;  /* 0x0002640020207890 */ /* 0x000fc4000fffe0ff */
[----:B------:R-:W-:Y:S02]  /*2180*/  UIADD3.X UR53, UPT, UPT, URZ, UR47, URZ, UP1, !UPT ;  /* 0x0000002fff357290 */ /* 0x000fe40008ffe4ff */
[----:B------:R-:W-:Y:S02]  /*2190*/  UIADD3 UR16, UPT, UPT, UR6, 0x36400, UR16 ;  /* 0x0003640006107890 */ /* 0x000fe4000fffe010 */
[----:B------:R-:W-:Y:S02]  /*21a0*/  UIADD3 UR8, UPT, UPT, UR6, 0x37400, UR8 ;  /* 0x0003740006087890 */ /* 0x000fe4000fffe008 */
[----:B------:R-:W-:Y:S01]  /*21b0*/  UIADD3.X UR51, UPT, UPT, URZ, UR47, URZ, UP0, !UPT ;  /* 0x0000002fff337290 */ /* 0x000fe200087fe4ff */
        /* <DEDUP_REMOVED lines=19> */
.L_x_42:
[----:B------:R-:W-:Y:S05]  /*22f0*/  BSYNC.RECONVERGENT B0 ;  /* 0x0000000000007941 */ /* 0x000fea0003800200 */
.L_x_41:
[----:B------:R-:W-:Y:S01]  /*2300*/  UIADD3 UR20, UPT, UPT, UR20, 0x1, URZ ;  /* 0x0000000114147890 */ /* 0x000fe2000fffe0ff */
[----:B------:R-:W-:-:S03]  /*2310*/  UMOV UR28, UR15 ;  /* 0x0000000f001c7c82 */ /* 0x000fc60008000000 */
[----:B------:R-:W-:-:S09]  /*2320*/  UISETP.NE.AND UP0, UPT, UR20, UR25, UPT ;  /* 0x000000191400728c */ /* 0x000fd2000bf05270 */
[----:B------:R-:W-:Y:S05]  /*2330*/  BRA.U UP0, `(.L_x_43) ;  /* 0xfffffff900f87547 */ /* 0x000fea000b83ffff */
.L_x_35:
[C---:B-1----:R-:W-:Y:S01]  /*2340*/  LEA R2, R14.reuse, UR6, 0x3 ;  /* 0x000000060e027c11 */ /* 0x042fe2000f8e18ff */
[----:B------:R-:W-:Y:S01]  /*2350*/  NOP ;  /* 0x0000000000007918 */ /* 0x000fe20000000000 */
[----:B--2---:R-:W-:Y:S02]  /*2360*/  SHF.L.U32 R3, R13, 0x1f, RZ ;  /* 0x0000001f0d037819 */ /* 0x004fe400000006ff */
[----:B------:R-:W-:Y:S02]  /*2370*/  LEA R4, R14, UR6, 0x4 ;  /* 0x000000060e047c11 */ /* 0x000fe4000f8e20ff */
[----:B------:R-:W1:Y:S02]  /*2380*/  SYNCS.PHASECHK.TRANS64.TRYWAIT P0, [R2+URZ+0xc0], R3 ;  /* 0x0000c003020075a7 */ /* 0x000e6400080011ff */
[----:B-1----:R-:W-:Y:S05]  /*2390*/  @!P0 BRA `(.L_x_44) ;  /* 0x0000006000548947 */ /* 0x002fea0003800000 */
.L_x_134:
[----:B------:R-:W2:Y:S01]  /*23a0*/  LDS.128 R4, [R4+0x130] ;  /* 0x0001300004047984 */ /* 0x000ea20000000c00 */
[----:B---3--:R-:W-:Y:S01]  /*23b0*/  ISETP.GE.AND P0, PT, R40, 0x1, PT ;  /* 0x000000012800780c */ /* 0x008fe20003f06270 */
[----:B-1----:R-:W-:Y:S01]  /*23c0*/  VIADD R2, R2, 0xd0 ;  /* 0x000000d002027836 */ /* 0x002fe20000000000 */
[----:B------:R-:W-:Y:S01]  /*23d0*/  @!PT LDS RZ, [RZ] ;  /* 0x00000000fffff984 */ /* 0x000fe20000000800 */
[----:B------:R-:W-:Y:S01]  /*23e0*/  @!PT LDS RZ, [RZ] ;  /* 0x00000000fffff984 */ /* 0x000fe20000000800 */
[----:B------:R-:W-:Y:S01]  /*23f0*/  @!PT LDS RZ, [RZ] ;  /* 0x00000000fffff984 */ /* 0x000fe20000000800 */
[----:B------:R-:W-:Y:S01]  /*2400*/  @!PT LDS RZ, [RZ] ;  /* 0x00000000fffff984 */ /* 0x000fe20000000800 */
[----:B------:R1:W-:Y:S06]  /*2410*/  MEMBAR.ALL.CTA ;  /* 0x0000000000007992 */ /* 0x0003ec0000008000 */
[----:B-1----:R-:W1:Y:S01]  /*2420*/  FENCE.VIEW.ASYNC.S ;  /* 0x00000000000073c6 */ /* 0x002e620000000000 */
[----:B------:R-:W-:-:S04]  /*2430*/  PRMT R2, RZ, 0x654, R2 ;  /* 0x00000654ff027816 */ /* 0x000fc80000000002 */
[----:B-1----:R1:W-:Y:S01]  /*2440*/  SYNCS.ARRIVE.TRANS64.RED.A1T0 RZ, [R2+URZ], RZ ;  /* 0x000000ff02ff79a7 */ /* 0x0023e200081004ff */
[----:B--2---:R-:W-:-:S13]  /*2450*/  LOP3.LUT P2, RZ, R6, 0x1, RZ, 0xc0, !PT ;  /* 0x0000000106ff7812 */ /* 0x004fda000784c0ff */
[----:B------:R-:W-:Y:S01]  /*2460*/  @P2 SHF.R.U32.HI R3, RZ, 0x10, R5 ;  /* 0x00000010ff032819 */ /* 0x000fe20000011605 */
[----:B------:R-:W-:Y:S01]  /*2470*/  VOTEU.ANY UP0, P2 ;  /* 0x0000000000ff7886 */ /* 0x000fe20001000100 */
[----:B------:R-:W-:Y:S02]  /*2480*/  @P2 MOV R10, R4 ;  /* 0x00000004000a2202 */ /* 0x000fe40000000f00 */
[----:B------:R-:W-:Y:S02]  /*2490*/  @P2 R2UR.BROADCAST UR8, R3 ;  /* 0x00000000030822ca */ /* 0x000fe400008e0000 */
[----:B------:R-:W-:-:S11]  /*24a0*/  @P2 LOP3.LUT R9, R5, 0xffff, RZ, 0xc0, !PT ;  /* 0x0000ffff05092812 */ /* 0x000fd600078ec0ff */
[----:B------:R-:W-:Y:S01]  /*24b0*/  @UP0 UMOV UR44, UR8 ;  /* 0x00000008002c0c82 */ /* 0x000fe20008000000 */
[----:B-1----:R-:W-:Y:S05]  /*24c0*/  @!P0 BRA `(.L_x_45) ;  /* 0x0000000000b88947 */ /* 0x002fea0003800000 */
[----:B------:R-:W4:Y:S01]  /*24d0*/  LDC.64 R4, c[0x0][0xf18] ;  /* 0x0003c600ff047b82 */ /* 0x000f220000000a00 */
[----:B------:R-:W-:-:S07]  /*24e0*/  ISETP.NE.AND P3, PT, R40, 0x1, PT ;  /* 0x000000012800780c */ /* 0x000fce0003f65270 */
[----:B------:R-:W1:Y:S08]  /*24f0*/  LDC.64 R6, c[0x0][0xf10] ;  /* 0x0003c400ff067b82 */ /* 0x000e700000000a00 */
[----:B------:R-:W2:Y:S08]  /*2500*/  LDC R16, c[0x0][0xf20] ;  /* 0x0003c800ff107b82 */ /* 0x000eb00000000800 */
[----:B------:R-:W3:Y:S01]  /*2510*/  LDC R17, c[0x0][0xf0c] ;  /* 0x0003c300ff117b82 */ /* 0x000ee20000000800 */
[----:B----4-:R-:W-:Y:S01]  /*2520*/  IMAD.HI.U32 R19, R0, R5, RZ ;  /* 0x0000000500137227 */ /* 0x010fe200078e00ff */
[----:B------:R-:W-:-:S03]  /*2530*/  ISETP.NE.AND P0, PT, R4, 0x1, PT ;  /* 0x000000010400780c */ /* 0x000fc60003f05270 */
[----:B------:R-:W-:-:S03]  /*2540*/  IMAD.HI.U32 R5, R9, R5, RZ ;  /* 0x0000000509057227 */ /* 0x000fc600078e00ff */
[----:B------:R-:W4:Y:S01]  /*2550*/  LDC.64 R2, c[0x0][0xf28] ;  /* 0x0003ca00ff027b82 */ /* 0x000f220000000a00 */
[----:B-1----:R-:W-:-:S04]  /*2560*/  IMAD.HI.U32 R20, R8, R6, RZ ;  /* 0x0000000608147227 */ /* 0x002fc800078e00ff */
[----:B------:R-:W-:Y:S01]  /*2570*/  IMAD.HI.U32 R21, R10, R6, RZ ;  /* 0x000000060a157227 */ /* 0x000fe200078e00ff */
[----:B------:R-:W-:Y:S02]  /*2580*/  SHF.R.U32.HI R20, RZ, R7, R20 ;  /* 0x00000007ff147219 */ /* 0x000fe40000011614 */
[-C--:B--2---:R-:W-:Y:S02]  /*2590*/  SHF.R.U32.HI R19, RZ, R16.reuse, R19 ;  /* 0x00000010ff137219 */ /* 0x084fe40000011613 */
[----:B------:R-:W-:Y:S02]  /*25a0*/  SHF.R.U32.HI R5, RZ, R16, R5 ;  /* 0x00000010ff057219 */ /* 0x000fe40000011605 */
[----:B------:R-:W-:Y:S02]  /*25b0*/  SEL R19, R0, R19, !P0 ;  /* 0x0000001300137207 */ /* 0x000fe40004000000 */
[----:B------:R-:W-:Y:S02]  /*25c0*/  SHF.R.U32.HI R21, RZ, R7, R21 ;  /* 0x00000007ff157219 */ /* 0x000fe40000011615 */
[----:B---3--:R-:W-:-:S02]  /*25d0*/  ISETP.NE.AND P1, PT, R17, 0x1, PT ;  /* 0x000000011100780c */ /* 0x008fc40003f25270 */
[----:B------:R-:W-:Y:S02]  /*25e0*/  SEL R5, R9, R5, !P0 ;  /* 0x0000000509057207 */ /* 0x000fe40004000000 */
[----:B------:R-:W-:Y:S02]  /*25f0*/  SEL R20, R8, R20, !P1 ;  /* 0x0000001408147207 */ /* 0x000fe40004800000 */
[----:B------:R-:W-:Y:S01]  /*2600*/  SEL R21, R10, R21, !P1 ;  /* 0x000000150a157207 */ /* 0x000fe20004800000 */
[----:B----4-:R-:W-:-:S04]  /*2610*/  IMAD.HI.U32 R18, R19, R2, RZ ;  /* 0x0000000213127227 */ /* 0x010fc800078e00ff */
        /* <DEDUP_REMOVED lines=12> */
[----:B------:R-:W-:Y:S02]  /*26e0*/  @!P0 SHF.R.U32.HI R3, RZ, R3, R7 ;  /* 0x00000003ff038219 */ /* 0x000fe40000011607 */
[----:B------:R-:W-:Y:S01]  /*26f0*/  IADD3 R7, PT, PT, -R5, RZ, RZ ;  /* 0x000000ff05077210 */ /* 0x000fe20007ffe1ff */
[----:B------:R-:W-:Y:S01]  /*2700*/  IMAD R2, R40, R2, R5 ;  /* 0x0000000228027224 */ /* 0x000fe200078e0205 */
[----:B------:R-:W-:-:S03]  /*2710*/  @!P0 SEL R3, R21, R3, !P3 ;  /* 0x0000000315038207 */ /* 0x000fc60005800000 */
[----:B------:R-:W-:Y:S02]  /*2720*/  IMAD R7, R4, R7, R9 ;  /* 0x0000000704077224 */ /* 0x000fe400078e0209 */
[--C-:B------:R-:W-:Y:S02]  /*2730*/  @!P0 IMAD.IADD R6, R6, 0x1, -R3.reuse ;  /* 0x0000000106068824 */ /* 0x100fe400078e0a03 */
[----:B------:R-:W-:Y:S01]  /*2740*/  @!P0 IMAD R3, R2, R20, R3 ;  /* 0x0000001402038224 */ /* 0x000fe200078e0203 */
[----:B------:R-:W-:Y:S01]  /*2750*/  IADD3 R2, PT, PT, -R21, RZ, RZ ;  /* 0x000000ff15027210 */ /* 0x000fe20007ffe1ff */
[----:B------:R-:W-:Y:S02]  /*2760*/  @!P0 IMAD R5, R40, R6, R21 ;  /* 0x0000000628058224 */ /* 0x000fe400078e0215 */
[----:B------:R-:W-:Y:S02]  /*2770*/  @!P0 IMAD.MOV.U32 R21, RZ, RZ, R3 ;  /* 0x000000ffff158224 */ /* 0x000fe400078e0003 */
[----:B------:R-:W-:-:S02]  /*2780*/  IMAD R2, R17, R2, R10 ;  /* 0x0000000211027224 */ /* 0x000fc400078e020a */
[----:B------:R-:W-:Y:S02]  /*2790*/  IMAD R9, R5, R4, R7 ;  /* 0x0000000405097224 */ /* 0x000fe400078e0207 */
[----:B------:R-:W-:Y:S02]  /*27a0*/  IMAD R10, R21, R17, R2 ;  /* 0x00000011150a7224 */ /* 0x000fe400078e0202 */
.L_x_45:
[----:B------:R-:W1:Y:S02]  /*27b0*/  LDCU UR8, c[0x0][0xf30] ;  /* 0x0001e600ff0877ac */ /* 0x000e640008000800 */
[----:B-1----:R-:W-:-:S09]  /*27c0*/  UISETP.NE.AND UP0, UPT, UR8, 0x1, UPT ;  /* 0x000000010800788c */ /* 0x002fd2000bf05270 */
[----:B------:R-:W-:Y:S05]  /*27d0*/  BRA.U UP0, `(.L_x_46) ;  /* 0x0000000100407547 */ /* 0x000fea000b800000 */
[----:B------:R-:W1:Y:S08]  /*27e0*/  LDC.64 R4, c[0x0][0xf10] ;  /* 0x0003c400ff047b82 */ /* 0x000e700000000a00 */
[----:B------:R-:W2:Y:S08]  /*27f0*/  LDC.64 R2, c[0x0][0xf18] ;  /* 0x0003c600ff027b82 */ /* 0x000eb00000000a00 */
[----:B------:R-:W3:Y:S08]  /*2800*/  LDC R6, c[0x0][0xf20] ;  /* 0x0003c800ff067b82 */ /* 0x000ef00000000800 */
[----:B------:R-:W4:Y:S01]  /*2810*/  LDC R7, c[0x0][0xf0c] ;  /* 0x0003c300ff077b82 */ /* 0x000f220000000800 */
[----:B-1----:R-:W-:-:S05]  /*2820*/  IMAD.HI.U32 R4, R10, R4, RZ ;  /* 0x000000040a047227 */ /* 0x002fca00078e00ff */
[----:B------:R-:W-:Y:S01]  /*2830*/  SHF.R.U32.HI R4, RZ, R5, R4 ;  /* 0x00000005ff047219 */ /* 0x000fe20000011604 */
[----:B--2---:R-:W-:Y:S01]  /*2840*/  IMAD.HI.U32 R3, R9, R3, RZ ;  /* 0x0000000309037227 */ /* 0x004fe200078e00ff */
[----:B------:R-:W-:-:S04]  /*2850*/  ISETP.NE.AND P0, PT, R2, 0x1, PT ;  /* 0x000000010200780c */ /* 0x000fc80003f05270 */
[----:B---3--:R-:W-:-:S04]  /*2860*/  SHF.R.U32.HI R3, RZ, R6, R3 ;  /* 0x00000006ff037219 */ /* 0x008fc80000011603 */
[----:B------:R-:W-:Y:S02]  /*2870*/  SEL R3, R9, R3, !P0 ;  /* 0x0000000309037207 */ /* 0x000fe40004000000 */
[----:B----4-:R-:W-:-:S04]  /*2880*/  ISETP.NE.AND P1, PT, R7, 0x1, PT ;  /* 0x000000010700780c */ /* 0x010fc80003f25270 */
[----:B------:R-:W-:-:S05]  /*2890*/  SEL R4, R10, R4, !P1 ;  /* 0x000000040a047207 */ /* 0x000fca0004800000 */
[----:B------:R-:W-:Y:S02]  /*28a0*/  IMAD.IADD R5, R3, 0x1, -R4 ;  /* 0x0000000103057824 */ /* 0x000fe400078e0a04 */
[----:B------:R-:W-:Y:S02]  /*28b0*/  IMAD.IADD R3, R4, 0x1, -R3 ;  /* 0x0000000104037824 */ /* 0x000fe400078e0a03 */
[----:B------:R-:W-:Y:S02]  /*28c0*/  IMAD R10, R5, R7, R10 ;  /* 0x00000007050a7224 */ /* 0x000fe400078e020a */
[----:B------:R-:W-:-:S07]  /*28d0*/  IMAD R9, R3, R2, R9 ;  /* 0x0000000203097224 */ /* 0x000fce00078e0209 */
.L_x_46:
[----:B------:R-:W-:Y:S01]  /*28e0*/  VIADD R14, R14, 0x1 ;  /* 0x000000010e0e7836 */ /* 0x000fe20000000000 */
[----:B------:R-:W-:Y:S01]  /*28f0*/  PLOP3.LUT P1, PT, PT, PT, PT, 0x80, 0x8 ;  /* 0x000000000008781c */ /* 0x000fe20003f2f070 */
[----:B------:R-:W-:Y:S02]  /*2900*/  IMAD.IADD R2, R10, 0x1, R87 ;  /* 0x000000010a027824 */ /* 0x000fe400078e0257 */
[----:B------:R-:W-:Y:S01]  /*2910*/  IMAD.IADD R24, R9, 0x1, R86 ;  /* 0x0000000109187824 */ /* 0x000fe200078e0256 */
[----:B------:R-:W-:Y:S02]  /*2920*/  ISETP.NE.AND P0, PT, R14, 0x2, PT ;  /* 0x000000020e00780c */ /* 0x000fe40003f05270 */
[----:B------:R-:W-:Y:S02]  /*2930*/  R2UR UR27, R2 ;  /* 0x00000000021b72ca */ /* 0x000fe400000e0000 */
[----:B------:R-:W-:Y:S02]  /*2940*/  SEL R2, RZ, 0x1, P0 ;  /* 0x00000001ff027807 */ /* 0x000fe40000000000 */
[----:B------:R-:W-:-:S02]  /*2950*/  SEL R14, R14, RZ, P0 ;  /* 0x000000ff0e0e7207 */ /* 0x000fc40000000000 */
[----:B------:R-:W-:Y:S01]  /*2960*/  LOP3.LUT R13, R13, R2, RZ, 0x3c, !PT ;  /* 0x000000020d0d7212 */ /* 0x000fe200078e3cff */
[----:B------:R-:W-:Y:S08]  /*2970*/  @P2 BRA `(.L_x_47) ;  /* 0xffffffec00d82947 */ /* 0x000ff0000383ffff */
[----:B------:R-:W-:Y:S01]  /*2980*/  UIADD3 UR6, UPT, UPT, UR6, 0x40, URZ ;  /* 0x0000004006067890 */ /* 0x000fe2000fffe0ff */
[----:B------:R-:W-:-:S03]  /*2990*/  SHF.L.U32 R2, R15, 0x1f, RZ ;  /* 0x0000001f0f027819 */ /* 0x000fc600000006ff */
[----:B------:R-:W-:-:S09]  /*29a0*/  ULEA UR4, UR15, UR6, 0x3 ;  /* 0x000000060f047291 */ /* 0x000fd2000f8e18ff */
[----:B------:R-:W1:Y:S02]  /*29b0*/  SYNCS.PHASECHK.TRANS64.TRYWAIT P0, [UR4], R2 ;  /* 0x00000002ff0075a7 */ /* 0x000e640008001104 */
[----:B-1----:R-:W-:Y:S05]  /*29c0*/  @!P0 BRA `(.L_x_48) ;  /* 0x0000005800dc8947 */ /* 0x002fea0003800000 */
.L_x_136:
[----:B------:R-:W-:-:S04]  /*29d0*/  UIADD3 UR5, UPT, UPT, UR15, 0x1, URZ ;  /* 0x000000010f057890 */ /* 0x000fc8000fffe0ff */
[----:B------:R-:W-:-:S04]  /*29e0*/  UISETP.NE.AND UP0, UPT, UR5, 0x8, UPT ;  /* 0x000000080500788c */ /* 0x000fc8000bf05270 */
[----:B------:R-:W-:Y:S02]  /*29f0*/  USEL UR7, URZ, 0x1, UP0 ;  /* 0x00000001ff077887 */ /* 0x000fe40008000000 */
[----:B------:R-:W-:-:S04]  /*2a00*/  USEL UR5, UR5, URZ, UP0 ;  /* 0x000000ff05057287 */ /* 0x000fc80008000000 */
[----:B------:R-:W-:Y:S01]  /*2a10*/  ULEA UR4, UR5, UR6, 0x3 ;  /* 0x0000000605047291 */ /* 0x000fe2000f8e18ff */
[----:B-1----:R-:W-:-:S04]  /*2a20*/  LOP3.LUT R2, R15, UR7, RZ, 0x3c, !PT ;  /* 0x000000070f027c12 */ /* 0x002fc8000f8e3cff */
[----:B------:R-:W-:-:S04]  /*2a30*/  SHF.L.U32 R3, R2, 0x1f, RZ ;  /* 0x0000001f02037819 */ /* 0x000fc800000006ff */
[----:B------:R-:W1:Y:S02]  /*2a40*/  SYNCS.PHASECHK.TRANS64.TRYWAIT P0, [UR4], R3 ;  /* 0x00000003ff0075a7 */ /* 0x000e640008001104 */
[----:B-1----:R-:W-:Y:S05]  /*2a50*/  @!P0 BRA `(.L_x_49) ;  /* 0x0000005800d08947 */ /* 0x002fea0003800000 */
.L_x_138:
[----:B------:R-:W-:-:S04]  /*2a60*/  UIADD3 UR5, UPT, UPT, UR5, 0x1, URZ ;  /* 0x0000000105057890 */ /* 0x000fc8000fffe0ff */
[----:B------:R-:W-:-:S04]  /*2a70*/  UISETP.NE.AND UP0, UPT, UR5, 0x8, UPT ;  /* 0x000000080500788c */ /* 0x000fc8000bf05270 */
[----:B------:R-:W-:Y:S02]  /*2a80*/  USEL UR7, URZ, 0x1, UP0 ;  /* 0x00000001ff077887 */ /* 0x000fe40008000000 */
[----:B------:R-:W-:-:S04]  /*2a90*/  USEL UR5, UR5, URZ, UP0 ;  /* 0x000000ff05057287 */ /* 0x000fc80008000000 */
[----:B------:R-:W-:Y:S01]  /*2aa0*/  ULEA UR4, UR5, UR6, 0x3 ;  /* 0x0000000605047291 */ /* 0x000fe2000f8e18ff */
[----:B------:R-:W-:-:S04]  /*2ab0*/  LOP3.LUT R2, R2, UR7, RZ, 0x3c, !PT ;  /* 0x0000000702027c12 */ /* 0x000fc8000f8e3cff */
[----:B-1----:R-:W-:-:S04]  /*2ac0*/  SHF.L.U32 R3, R2, 0x1f, RZ ;  /* 0x0000001f02037819 */ /* 0x002fc800000006ff */
[----:B------:R-:W1:Y:S02]  /*2ad0*/  SYNCS.PHASECHK.TRANS64.TRYWAIT P0, [UR4], R3 ;  /* 0x00000003ff0075a7 */ /* 0x000e640008001104 */
[----:B-1----:R-:W-:Y:S05]  /*2ae0*/  @!P0 BRA `(.L_x_50) ;  /* 0x0000005800c48947 */ /* 0x002fea0003800000 */
.L_x_140:
        /* <DEDUP_REMOVED lines=9> */
.L_x_142:
        /* <DEDUP_REMOVED lines=9> */
.L_x_144:
        /* <DEDUP_REMOVED lines=9> */
.L_x_146:
        /* <DEDUP_REMOVED lines=9> */
.L_x_148:
[----:B------:R-:W-:-:S04]  /*2d30*/  UIADD3 UR5, UPT, UPT, UR5, 0x1, URZ ;  /* 0x0000000105057890 */ /* 0x000fc8000fffe0ff */
[----:B------:R-:W-:-:S04]  /*2d40*/  UISETP.NE.AND UP0, UPT, UR5, 0x8, UPT ;  /* 0x000000080500788c */ /* 0x000fc8000bf05270 */
[----:B------:R-:W-:Y:S02]  /*2d50*/  USEL UR4, URZ, 0x1, UP0 ;  /* 0x00000001ff047887 */ /* 0x000fe40008000000 */
[----:B------:R-:W-:-:S04]  /*2d60*/  USEL UR5, UR5, URZ, UP0 ;  /* 0x000000ff05057287 */ /* 0x000fc80008000000 */
[----:B------:R-:W-:Y:S01]  /*2d70*/  ULEA UR5, UR5, UR6, 0x3 ;  /* 0x0000000605057291 */ /* 0x000fe2000f8e18ff */
[----:B------:R-:W-:-:S04]  /*2d80*/  LOP3.LUT R2, R2, UR4, RZ, 0x3c, !PT ;  /* 0x0000000402027c12 */ /* 0x000fc8000f8e3cff */
[----:B------:R-:W-:Y:S01]  /*2d90*/  SHF.L.U32 R2, R2, 0x1f, RZ ;  /* 0x0000001f02027819 */ /* 0x000fe200000006ff */
[----:B-1--4-:R-:W-:-:S07]  /*2da0*/  IMAD.U32 R0, RZ, RZ, UR5 ;  /* 0x00000005ff007e24 */ /* 0x012fce000f8e00ff */
.L_x_55:
[----:B-1----:R1:W2:Y:S02]  /*2db0*/  SYNCS.PHASECHK.TRANS64.TRYWAIT P0, [R0+URZ], R2 ;  /* 0x00000002000075a7 */ /* 0x0022a400080011ff */
[----:B--2---:R-:W-:Y:S05]  /*2dc0*/  @!P0 NANOSLEEP.SYNCS 0x989680 ;  /* 0x009896800000895d */ /* 0x004fea0003900000 */
[----:B------:R-:W2:Y:S02]  /*2dd0*/  @!P0 SYNCS.PHASECHK.TRANS64 P0, [R0+URZ], R2 ;  /* 0x00000002000085a7 */ /* 0x000ea400080010ff */
[----:B--2---:R-:W-:Y:S05]  /*2de0*/  @P0 EXIT ;  /* 0x000000000000094d */ /* 0x004fea0003800000 */
[----:B------:R-:W-:Y:S05]  /*2df0*/  BRA `(.L_x_55) ;  /* 0xfffffffc00ec7947 */ /* 0x000fea000383ffff */
.L_x_23:
[----:B------:R-:W-:-:S04]  /*2e00*/  UISETP.NE.AND UP0, UPT, UR45, URZ, UPT ;  /* 0x000000ff2d00728c */ /* 0x000fc8000bf05270 */
[----:B------:R-:W-:-:S09]  /*2e10*/  UISETP.NE.OR UP0, UPT, UR6, 0x1, UP0 ;  /* 0x000000010600788c */ /* 0x000fd20008705670 */
[----:B------:R-:W-:Y:S05]  /*2e20*/  BRA.U UP0, `(.L_x_56) ;  /* 0x00000005004c7547 */ /* 0x000fea000b800000 */
[----:B------:R-:W-:Y:S01]  /*2e30*/  HFMA2 R11, -RZ, RZ, 0, 0 ;  /* 0x00000000ff0b7431 */ /* 0x000fe200000001ff */
[----:B------:R-:W-:Y:S01]  /*2e40*/  ISETP.GE.U32.AND P2, PT, R10, 0x4, PT ;  /* 0x000000040a00780c */ /* 0x000fe20003f46070 */
[----:B------:R-:W-:Y:S01]  /*2e50*/  IMAD.MOV.U32 R12, RZ, RZ, 0x1 ;  /* 0x00000001ff0c7424 */ /* 0x000fe200078e00ff */
[----:B------:R-:W-:Y:S01]  /*2e60*/  CS2R R8, SRZ ;  /* 0x0000000000087805 */ /* 0x000fe2000001ff00 */
[----:B------:R-:W-:Y:S01]  /*2e70*/  IMAD.MOV.U32 R3, RZ, RZ, RZ ;  /* 0x000000ffff037224 */ /* 0x000fe200078e00ff */
[----:B------:R-:W-:Y:S01]  /*2e80*/  UMOV UR4, 0x400 ;  /* 0x0000040000047882 */ /* 0x000fe20000000000 */
[----:B------:R-:W-:Y:S01]  /*2e90*/  UMOV UR6, URZ ;  /* 0x000000ff00067c82 */ /* 0x000fe20008000000 */
[----:B------:R-:W-:-:S12]  /*2ea0*/  ULEA UR45, UR45, UR4, 0x18 ;  /* 0x000000042d2d7291 */ /* 0x000fd8000f8ec0ff */
.L_x_60:
[----:B------:R-:W-:Y:S02]  /*2eb0*/  LEA R0, R3, UR45, 0x3 ;  /* 0x0000002d03007c11 */ /* 0x000fe4000f8e18ff */
[----:B------:R-:W-:-:S03]  /*2ec0*/  SHF.L.U32 R4, R8, 0x1f, RZ ;  /* 0x0000001f08047819 */ /* 0x000fc600000006ff */
[----:B------:R-:W-:Y:S01]  /*2ed0*/  VIADD R5, R0, 0x110 ;  /* 0x0000011000057836 */ /* 0x000fe20000000000 */
[----:B------:R-:W1:Y:S02]  /*2ee0*/  SYNCS.PHASECHK.TRANS64.TRYWAIT P0, [R0+URZ+0x100], R4 ;  /* 0x00010004000075a7 */ /* 0x000e6400080011ff */
[----:B-1----:R-:W-:Y:S05]  /*2ef0*/  @!P0 BRA `(.L_x_57) ;  /* 0x0000005800388947 */ /* 0x002fea0003800000 */
.L_x_149:
[----:B------:R-:W-:Y:S01]  /*2f00*/  ULEA UR5, UR6, UR45, 0x3 ;  /* 0x0000002d06057291 */ /* 0x000fe2000f8e18ff */
[----:B-1----:R-:W-:Y:S01]  /*2f10*/  PRMT R0, RZ, 0x654, R5 ;  /* 0x00000654ff007816 */ /* 0x002fe20000000005 */
[----:B------:R-:W-:Y:S01]  /*2f20*/  @!P2 IMAD.MOV.U32 R4, RZ, RZ, 0x10 ;  /* 0x00000010ff04a424 */ /* 0x000fe200078e00ff */
[----:B------:R-:W-:Y:S01]  /*2f30*/  SHF.L.U32 R5, R12, 0x1f, RZ ;  /* 0x0000001f0c057819 */ /* 0x000fe200000006ff */
[----:B------:R-:W-:Y:S01]  /*2f40*/  UIADD3 UR4, UPT, UPT, UR5, 0xc0, URZ ;  /* 0x000000c005047890 */ /* 0x000fe2000fffe0ff */
[----:B------:R1:W-:Y:S05]  /*2f50*/  SYNCS.ARRIVE.TRANS64.RED.A1T0 RZ, [R0+URZ], RZ ;  /* 0x000000ff00ff79a7 */ /* 0x0003ea00081004ff */
[----:B------:R-:W-:Y:S01]  /*2f60*/  IMAD.U32 R6, RZ, RZ, UR4 ;  /* 0x00000004ff067e24 */ /* 0x000fe2000f8e00ff */
[----:B------:R-:W2:Y:S04]  /*2f70*/  SYNCS.PHASECHK.TRANS64.TRYWAIT P0, [UR5+0xd0], R5 ;  /* 0x0000d005ff0075a7 */ /* 0x000ea80008001105 */
[----:B------:R-:W-:Y:S01]  /*2f80*/  PRMT R6, R10, 0x654, R6 ;  /* 0x000006540a067816 */ /* 0x000fe20000000006 */
[----:B-12---:R-:W-:Y:S06]  /*2f90*/  @!P0 BRA `(.L_x_58) ;  /* 0x0000005800248947 */ /* 0x006fec0003800000 */
.L_x_151:
[----:B------:R-:W-:Y:S01]  /*2fa0*/  ULEA UR4, UR6, UR45, 0x4 ;  /* 0x0000002d06047291 */ /* 0x000fe2000f8e20ff */
[----:B------:R-:W-:Y:S01]  /*2fb0*/  SEL R2, R6, R2, !P2 ;  /* 0x0000000206027207 */ /* 0x000fe20005000000 */
[----:B------:R-:W-:Y:S01]  /*2fc0*/  UIADD3 UR5, UPT, UPT, UR5, 0xc0, URZ ;  /* 0x000000c005057890 */ /* 0x000fe2000fffe0ff */
[----:B-1----:R-:W-:Y:S01]  /*2fd0*/  LEA R0, R11, UR45, 0x3 ;  /* 0x0000002d0b007c11 */ /* 0x002fe2000f8e18ff */
[----:B------:R-:W-:Y:S01]  /*2fe0*/  UIADD3 UR4, UPT, UPT, UR4, 0x130, URZ ;  /* 0x0000013004047890 */ /* 0x000fe2000fffe0ff */
[----:B------:R1:W-:Y:S01]  /*2ff0*/  @!P2 SYNCS.ARRIVE.TRANS64.RED RZ, [R2+URZ], R4 ;  /* 0x0000000402ffa9a7 */ /* 0x0003e200080004ff */
[----:B------:R-:W-:Y:S01]  /*3000*/  UIADD3 UR6, UPT, UPT, UR6, 0x1, URZ ;  /* 0x0000000106067890 */ /* 0x000fe2000fffe0ff */
[----:B------:R-:W-:-:S03]  /*3010*/  VIADD R3, R3, 0x1 ;  /* 0x0000000103037836 */ /* 0x000fc60000000000 */
[----:B------:R-:W-:Y:S02]  /*3020*/  UISETP.NE.AND UP0, UPT, UR6, 0x2, UPT ;  /* 0x000000020600788c */ /* 0x000fe4000bf05270 */
[----:B------:R-:W-:Y:S01]  /*3030*/  ISETP.NE.AND P0, PT, R3, 0x2, PT ;  /* 0x000000020300780c */ /* 0x000fe20003f05270 */
[----:B------:R-:W-:Y:S06]  /*3040*/  UGETNEXTWORKID.BROADCAST [UR4], [UR5] ;  /* 0x00000000040073ca */ /* 0x000fec0008000100 */
[----:B------:R-:W-:Y:S02]  /*3050*/  USEL UR4, URZ, 0x1, UP0 ;  /* 0x00000001ff047887 */ /* 0x000fe40008000000 */
[----:B------:R-:W-:-:S04]  /*3060*/  USEL UR6, UR6, URZ, UP0 ;  /* 0x000000ff06067287 */ /* 0x000fc80008000000 */
[----:B------:R-:W-:Y:S02]  /*3070*/  LOP3.LUT R12, R12, UR4, RZ, 0x3c, !PT ;  /* 0x000000040c0c7c12 */ /* 0x000fe4000f8e3cff */
[----:B-1----:R-:W-:-:S04]  /*3080*/  SHF.L.U32 R4, R9, 0x1f, RZ ;  /* 0x0000001f09047819 */ /* 0x002fc800000006ff */
[----:B------:R-:W1:Y:S02]  /*3090*/  SYNCS.PHASECHK.TRANS64.TRYWAIT P1, [R0+URZ+0xc0], R4 ;  /* 0x0000c004000075a7 */ /* 0x000e6400080211ff */
[----:B-1----:R-:W-:Y:S05]  /*30a0*/  @!P1 BRA `(.L_x_59) ;  /* 0x0000005400f89947 */ /* 0x002fea0003800000 */
.L_x_152:
[----:B-1----:R-:W-:Y:S01]  /*30b0*/  LEA R4, R11, UR45, 0x4 ;  /* 0x0000002d0b047c11 */ /* 0x002fe2000f8e20ff */
[----:B------:R-:W-:Y:S01]  /*30c0*/  VIADD R0, R0, 0xd0 ;  /* 0x000000d000007836 */ /* 0x000fe20000000000 */
[----:B------:R-:W-:Y:S01]  /*30d0*/  SEL R3, R3, RZ, P0 ;  /* 0x000000ff03037207 */ /* 0x000fe20000000000 */
[----:B------:R-:W-:-:S03]  /*30e0*/  VIADD R11, R11, 0x1 ;  /* 0x000000010b0b7836 */ /* 0x000fc60000000000 */
[----:B------:R-:W1:Y:S01]  /*30f0*/  LDS.128 R4, [R4+0x130] ;  /* 0x0001300004047984 */ /* 0x000e620000000c00 */
[----:B------:R-:W-:Y:S02]  /*3100*/  PRMT R0, RZ, 0x654, R0 ;  /* 0x00000654ff007816 */ /* 0x000fe40000000000 */
[C---:B------:R-:W-:Y:S01]  /*3110*/  ISETP.NE.AND P1, PT, R11.reuse, 0x2, PT ;  /* 0x000000020b00780c */ /* 0x040fe20003f25270 */
[----:B------:R-:W-:Y:S01]  /*3120*/  @!PT LDS RZ, [RZ] ;  /* 0x00000000fffff984 */ /* 0x000fe20000000800 */
[----:B------:R-:W-:Y:S01]  /*3130*/  @!PT LDS RZ, [RZ] ;  /* 0x00000000fffff984 */ /* 0x000fe20000000800 */
[----:B------:R-:W-:Y:S01]  /*3140*/  @!PT LDS RZ, [RZ] ;  /* 0x00000000fffff984 */ /* 0x000fe20000000800 */
[----:B------:R-:W-:Y:S01]  /*3150*/  @!PT LDS RZ, [RZ] ;  /* 0x00000000fffff984 */ /* 0x000fe20000000800 */
[----:B------:R2:W-:Y:S06]  /*3160*/  MEMBAR.ALL.CTA ;  /* 0x0000000000007992 */ /* 0x0005ec0000008000 */
[----:B--2---:R-:W2:Y:S01]  /*3170*/  FENCE.VIEW.ASYNC.S ;  /* 0x00000000000073c6 */ /* 0x004ea20000000000 */
[----:B------:R-:W-:Y:S01]  /*3180*/  SEL R11, R11, RZ, P1 ;  /* 0x000000ff0b0b7207 */ /* 0x000fe20000800000 */
[----:B--2---:R2:W-:Y:S01]  /*3190*/  SYNCS.ARRIVE.TRANS64.RED.A1T0 RZ, [R0+URZ], RZ ;  /* 0x000000ff00ff79a7 */ /* 0x0045e200081004ff */
[----:B-1----:R-:W-:-:S02]  /*31a0*/  LOP3.LUT P3, RZ, R6, 0x1, RZ, 0xc0, !PT ;  /* 0x0000000106ff7812 */ /* 0x002fc4000786c0ff */
[----:B------:R-:W-:-:S04]  /*31b0*/  SEL R4, RZ, 0x1, P1 ;  /* 0x00000001ff047807 */ /* 0x000fc80000800000 */
[----:B------:R-:W-:Y:S02]  /*31c0*/  LOP3.LUT R9, R9, R4, RZ, 0x3c, !PT ;  /* 0x0000000409097212 */ /* 0x000fe400078e3cff */
[----:B--2---:R-:W-:-:S04]  /*31d0*/  SEL R0, RZ, 0x1, P0 ;  /* 0x00000001ff007807 */ /* 0x004fc80000000000 */
[----:B------:R-:W-:Y:S01]  /*31e0*/  LOP3.LUT R8, R8, R0, RZ, 0x3c, !PT ;  /* 0x0000000008087212 */ /* 0x000fe200078e3cff */
[----:B------:R-:W-:Y:S06]  /*31f0*/  @P3 BRA `(.L_x_60) ;  /* 0xfffffffc002c3947 */ /* 0x000fec000383ffff */
[----:B------:R-:W-:Y:S01]  /*3200*/  ULEA UR5, UR6, UR45, 0x3 ;  /* 0x0000002d06057291 */ /* 0x000fe2000f8e18ff */
[----:B------:R-:W-:-:S08]  /*3210*/  SHF.L.U32 R2, R12, 0x1f, RZ ;  /* 0x0000001f0c027819 */ /* 0x000fd000000006ff */
[----:B------:R-:W1:Y:S02]  /*3220*/  SYNCS.PHASECHK.TRANS64 P0, [UR5+0xd0], R2 ;  /* 0x0000d002ff0075a7 */ /* 0x000e640008001005 */
[----:B-1----:R-:W-:Y:S05]  /*3230*/  @P0 BRA `(.L_x_61) ;  /* 0x0000000000080947 */ /* 0x002fea0003800000 */
[----:B------:R-:W1:Y:S02]  /*3240*/  SYNCS.PHASECHK.TRANS64.TRYWAIT P0, [UR5+0xd0], R2 ;  /* 0x0000d002ff0075a7 */ /* 0x000e640008001105 */
[----:B-1----:R-:W-:Y:S05]  /*3250*/  @!P0 BRA `(.L_x_62) ;  /* 0x0000005400a08947 */ /* 0x002fea0003800000 */
.L_x_61:
[----:B------:R-:W-:-:S04]  /*3260*/  UIADD3 UR4, UPT, UPT, UR6, 0x1, URZ ;  /* 0x0000000106047890 */ /* 0x000fc8000fffe0ff */
[----:B------:R-:W-:-:S04]  /*3270*/  UISETP.NE.AND UP0, UPT, UR4, 0x2, UPT ;  /* 0x000000020400788c */ /* 0x000fc8000bf05270 */
[----:B------:R-:W-:Y:S02]  /*3280*/  USEL UR7, URZ, 0x1, UP0 ;  /* 0x00000001ff077887 */ /* 0x000fe40008000000 */
[----:B------:R-:W-:-:S04]  /*3290*/  USEL UR4, UR4, URZ, UP0 ;  /* 0x000000ff04047287 */ /* 0x000fc80008000000 */
[----:B------:R-:W-:Y:S01]  /*32a0*/  ULEA UR4, UR4, UR45, 0x3 ;  /* 0x0000002d04047291 */ /* 0x000fe2000f8e18ff */
[----:B-1----:R-:W-:-:S04]  /*32b0*/  LOP3.LUT R2, R12, UR7, RZ, 0x3c, !PT ;  /* 0x000000070c027c12 */ /* 0x002fc8000f8e3cff */
[----:B------:R-:W-:-:S04]  /*32c0*/  SHF.L.U32 R0, R2, 0x1f, RZ ;  /* 0x0000001f02007819 */ /* 0x000fc800000006ff */
[----:B------:R-:W1:Y:S02]  /*32d0*/  SYNCS.PHASECHK.TRANS64 P0, [UR4+0xd0], R0 ;  /* 0x0000d000ff0075a7 */ /* 0x000e640008001004 */
[----:B-1-3--:R-:W-:Y:S05]  /*32e0*/  @P0 EXIT ;  /* 0x000000000000094d */ /* 0x00afea0003800000 */
[----:B------:R-:W-:Y:S02]  /*32f0*/  SHF.L.U32 R2, R2, 0x1f, RZ ;  /* 0x0000001f02027819 */ /* 0x000fe400000006ff */
[----:B------:R-:W-:-:S07]  /*3300*/  MOV R0, UR4 ;  /* 0x0000000400007c02 */ /* 0x000fce0008000f00 */
.L_x_63:
[----:B-1----:R1:W2:Y:S02]  /*3310*/  SYNCS.PHASECHK.TRANS64.TRYWAIT P0, [R0+URZ+0xd0], R2 ;  /* 0x0000d002000075a7 */ /* 0x0022a400080011ff */
[----:B--2---:R-:W-:Y:S05]  /*3320*/  @!P0 NANOSLEEP.SYNCS 0x989680 ;  /* 0x009896800000895d */ /* 0x004fea0003900000 */
[----:B------:R-:W2:Y:S02]  /*3330*/  @!P0 SYNCS.PHASECHK.TRANS64 P0, [R0+URZ+0xd0], R2 ;  /* 0x0000d002000085a7 */ /* 0x000ea400080010ff */
[----:B--2---:R-:W-:Y:S05]  /*3340*/  @P0 EXIT ;  /* 0x000000000000094d */ /* 0x004fea0003800000 */
[----:B------:R-:W-:Y:S05]  /*3350*/  BRA `(.L_x_63) ;  /* 0xfffffffc00ec7947 */ /* 0x000fea000383ffff */
.L_x_56:
[----:B------:R-:W-:Y:S05]  /*3360*/  BRA.U UP3, `(.L_x_64) ;  /* 0x0000001503647547 */ /* 0x000fea000b800000 */
[----:B------:R-:W-:Y:S01]  /*3370*/  UMOV UR4, 0x40 ;  /* 0x0000004000047882 */ /* 0x000fe20000000000 */
[----:B------:R-:W-:Y:S01]  /*3380*/  NOP ;  /* 0x0000000000007918 */ /* 0x000fe20000000000 */
[----:B------:R-:W-:Y:S01]  /*3390*/  ULEA UR4, UR45, UR4, 0x18 ;  /* 0x000000042d047291 */ /* 0x000fe2000f8ec0ff */
[----:B------:R-:W-:Y:S02]  /*33a0*/  UMOV UR5, 0x400 ;  /* 0x0000040000057882 */ /* 0x000fe40000000000 */
[----:B------:R-:W-:-:S06]  /*33b0*/  ULEA UR45, UR45, UR5, 0x18 ;  /* 0x000000052d2d7291 */ /* 0x000fcc000f8ec0ff */
[----:B------:R-:W1:Y:S02]  /*33c0*/  LDS.U8 R0, [UR4+0x1c] ;  /* 0x00001c04ff007984 */ /* 0x000e640008000000 */
[----:B-1----:R-:W-:-:S13]  /*33d0*/  ISETP.NE.AND P0, PT, R0, RZ, PT ;  /* 0x000000ff0000720c */ /* 0x002fda0003f05270 */
[----:B------:R-:W-:Y:S05]  /*33e0*/  @P0 BRA `(.L_x_65) ;  /* 0x0000000000580947 */ /* 0x000fea0003800000 */
[----:B------:R-:W-:-:S13]  /*33f0*/  ELECT P0, URZ, PT ;  /* 0x0000000000ff782f */ /* 0x000fda0003800000 */
[----:B------:R-:W-:Y:S05]  /*3400*/  @!P0 BRA `(.L_x_66) ;  /* 0x0000000000608947 */ /* 0x000fea0003800000 */
[----:B------:R-:W-:Y:S01]  /*3410*/  UMOV UR5, 0x10 ;  /* 0x0000001000057882 */ /* 0x000fe20000000000 */
[----:B------:R-:W-:Y:S01]  /*3420*/  HFMA2 R0, -RZ, RZ, 0, 5.9604644775390625e-08 ;  /* 0x00000001ff007431 */ /* 0x000fe200000001ff */
[----:B------:R-:W-:-:S03]  /*3430*/  MOV R2, 0xffff ;  /* 0x0000ffff00027802 */ /* 0x000fc60000000f00 */
[----:B------:R-:W-:Y:S04]  /*3440*/  DEPBAR.LE SB1, 0x36 ;  /* 0x00009d800000791a */ /* 0x000fe80000000000 */
[----:B------:R-:W1:Y:S02]  /*3450*/  UTCATOMSWS.FIND_AND_SET.ALIGN UP0, UR5, UR5 ;  /* 0x00000005000575e3 */ /* 0x000e640008000800 */
[----:B-1----:R-:W-:Y:S01]  /*3460*/  MOV R3, UR5 ;  /* 0x0000000500037c02 */ /* 0x002fe20008000f00 */
[----:B------:R-:W-:Y:S06]  /*3470*/  BRA.U UP0, `(.L_x_67) ;  /* 0x0000000100187547 */ /* 0x000fec000b800000 */
.L_x_68:
[----:B------:R-:W-:Y:S05]  /*3480*/  NANOSLEEP 0x64 ;  /* 0x000000640000795d */ /* 0x000fea0003800000 */
[----:B------:R-:W-:-:S05]  /*3490*/  UMOV UR5, 0x10 ;  /* 0x0000001000057882 */ /* 0x000fca0000000000 */
[----:B------:R-:W-:Y:S04]  /*34a0*/  DEPBAR.LE SB1, 0x36 ;  /* 0x00009d800000791a */ /* 0x000fe80000000000 */
[----:B------:R-:W1:Y:S02]  /*34b0*/  UTCATOMSWS.FIND_AND_SET.ALIGN UP0, UR5, UR5 ;  /* 0x00000005000575e3 */ /* 0x000e640008000800 */
[----:B-1----:R-:W-:Y:S01]  /*34c0*/  MOV R3, UR5 ;  /* 0x0000000500037c02 */ /* 0x002fe20008000f00 */
[----:B------:R-:W-:Y:S05]  /*34d0*/  BRA.U !UP0, `(.L_x_68) ;  /* 0xfffffffd08e87547 */ /* 0x000fea000b83ffff */
.L_x_67:
[-C--:B------:R-:W-:Y:S02]  /*34e0*/  SHF.L.U32 R2, R2, R3.reuse, RZ ;  /* 0x0000000302027219 */ /* 0x080fe400000006ff */
[----:B------:R-:W-:Y:S01]  /*34f0*/  SHF.L.U32 R0, R0, R3, RZ ;  /* 0x0000000300007219 */ /* 0x000fe200000006ff */
[----:B------:R-:W-:Y:S02]  /*3500*/  IMAD.SHL.U32 R3, R3, 0x20, RZ ;  /* 0x0000002003037824 */ /* 0x000fe400078e00ff */
[----:B------:R1:W-:Y:S04]  /*3510*/  ATOMS.OR RZ, [UR4+0x14], R2 ;  /* 0x00001402ffff798c */ /* 0x0003e8000b000004 */
[----:B------:R1:W-:Y:S04]  /*3520*/  ATOMS.OR RZ, [UR4+0x18], R0 ;  /* 0x00001800ffff798c */ /* 0x0003e8000b000004 */
[----:B------:R1:W-:Y:S01]  /*3530*/  STS [UR45+0x150], R3 ;  /* 0x00015003ff007988 */ /* 0x0003e2000800082d */
[----:B------:R-:W-:Y:S05]  /*3540*/  BRA `(.L_x_66) ;  /* 0x0000000000107947 */ /* 0x000fea0003800000 */
.L_x_65:
[----:B------:R-:W-:Y:S02]  /*3550*/  MOV R0, 0xffffffff ;  /* 0xffffffff00007802 */ /* 0x000fe40000000f00 */
[----:B------:R-:W-:-:S03]  /*3560*/  MOV R2, 0x3590 ;  /* 0x0000359000027802 */ /* 0x000fc60000000f00 */
[----:B------:R1:W-:Y:S04]  /*3570*/  STS [UR45+0x150], R0 ;  /* 0x00015000ff007988 */ /* 0x0003e8000800082d */
[----:B-1-3-5:R-:W-:Y:S05]  /*3580*/  CALL.REL.NOINC `($__internal_1_$__cuda_sm10x_tcgen05_guardrail_trap_phase_invalid_during_alloc) ;  /* 0x0000005800487944 */ /* 0x02afea0003c00000 */
.L_x_66:
[----:B------:R-:W-:Y:S05]  /*3590*/  WARPSYNC.ALL ;  /* 0x0000000000007948 */ /* 0x000fea0003800000 */
[----:B------:R-:W2:Y:S01]  /*35a0*/  S2UR UR14, SR_CgaCtaId ;  /* 0x00000000000e79c3 */ /* 0x000ea20000008800 */
[----:B------:R-:W-:Y:S01]  /*35b0*/  UMOV UR4, 0x400 ;  /* 0x0000040000047882 */ /* 0x000fe20000000000 */
[----:B------:R-:W-:-:S06]  /*35c0*/  NOP ;  /* 0x0000000000007918 */ /* 0x000fcc0000000000 */
[----:B------:R-:W-:Y:S08]  /*35d0*/  BAR.ARV 0x6, 0xa0 ;  /* 0x0182800000007b1d */ /* 0x000ff00000002000 */
[----:B------:R-:W4:Y:S01]  /*35e0*/  LDC R8, c[0x0][0x370] ;  /* 0x0000dc00ff087b82 */ /* 0x000f220000000800 */
[----:B------:R-:W-:Y:S01]  /*35f0*/  LOP3.LUT R9, R9, 0xffff, RZ, 0xc0, !PT ;  /* 0x0000ffff09097812 */ /* 0x000fe200078ec0ff */
[----:B------:R-:W-:Y:S01]  /*3600*/  IMAD.MOV.U32 R14, RZ, RZ, 0x1 ;  /* 0x00000001ff0e7424 */ /* 0x000fe200078e00ff */
[----:B------:R-:W-:Y:S01]  /*3610*/  CS2R R12, SRZ ;  /* 0x00000000000c7805 */ /* 0x000fe2000001ff00 */
[----:B------:R-:W-:Y:S01]  /*3620*/  IMAD.MOV.U32 R11, RZ, RZ, RZ ;  /* 0x000000ffff0b7224 */ /* 0x000fe200078e00ff */
[----:B------:R-:W-:Y:S01]  /*3630*/  R2UR UR18, R9 ;  /* 0x00000000091272ca */ /* 0x000fe200000e0000 */
[----:B------:R-:W-:Y:S01]  /*3640*/  UMOV UR29, URZ ;  /* 0x000000ff001d7c82 */ /* 0x000fe20008000000 */
[----:B------:R-:W-:Y:S01]  /*3650*/  UMOV UR28, URZ ;  /* 0x000000ff001c7c82 */ /* 0x000fe20008000000 */
[----:B--2---:R-:W-:Y:S01]  /*3660*/  ULEA UR14, UR14, UR4, 0x18 ;  /* 0x000000040e0e7291 */ /* 0x004fe2000f8ec0ff */
[----:B------:R-:W2:Y:S03]  /*3670*/  LDCU UR4, c[0x0][0x38c] ;  /* 0x00007180ff0477ac */ /* 0x000ea60008000800 */
[----:B------:R-:W-:-:S02]  /*3680*/  UIADD3 UR20, UPT, UPT, UR14, 0x6400, URZ ;  /* 0x000064000e147890 */ /* 0x000fc4000fffe0ff */
[----:B------:R-:W-:-:S03]  /*3690*/  UIADD3 UR21, UPT, UPT, UR14, 0x26400, URZ ;  /* 0x000264000e157890 */ /* 0x000fc6000fffe0ff */
[----:B-1----:R-:W1:Y:S01]  /*36a0*/  LDS R0, [UR14+0x150] ;  /* 0x0001500eff007984 */ /* 0x002e620008000800 */
[----:B------:R-:W-:Y:S02]  /*36b0*/  UIADD3 UR22, UPT, UPT, UR14, 0x36400, URZ ;  /* 0x000364000e167890 */ /* 0x000fe4000fffe0ff */
[----:B------:R-:W-:Y:S02]  /*36c0*/  UIADD3 UR23, UPT, UPT, UR14, 0x37400, URZ ;  /* 0x000374000e177890 */ /* 0x000fe4000fffe0ff */
[----:B------:R-:W-:Y:S02]  /*36d0*/  USHF.R.U32.HI UR20, URZ, 0x4, UR20 ;  /* 0x00000004ff147899 */ /* 0x000fe40008011614 */
[----:B------:R-:W-:Y:S02]  /*36e0*/  USHF.R.U32.HI UR21, URZ, 0x4, UR21 ;  /* 0x00000004ff157899 */ /* 0x000fe40008011615 */
[----:B------:R-:W-:Y:S02]  /*36f0*/  USHF.R.U32.HI UR22, URZ, 0x4, UR22 ;  /* 0x00000004ff167899 */ /* 0x000fe40008011616 */
[----:B--2---:R-:W-:-:S02]  /*3700*/  UIADD3 UR4, UPT, UPT, UR4, 0x7f, URZ ;  /* 0x0000007f04047890 */ /* 0x004fc4000fffe0ff */
[----:B------:R-:W-:Y:S02]  /*3710*/  USHF.R.U32.HI UR23, URZ, 0x4, UR23 ;  /* 0x00000004ff177899 */ /* 0x000fe40008011617 */
[----:B------:R-:W-:Y:S02]  /*3720*/  USHF.R.S32.HI UR13, URZ, 0x1f, UR4 ;  /* 0x0000001fff0d7899 */ /* 0x000fe40008011404 */
[----:B------:R-:W-:Y:S02]  /*3730*/  ULOP3.LUT UR20, UR20, 0x3fff, URZ, 0xc0, !UPT ;  /* 0x00003fff14147892 */ /* 0x000fe4000f8ec0ff */
[----:B------:R-:W-:Y:S02]  /*3740*/  ULEA.HI UR13, UR13, UR4, URZ, 0x7 ;  /* 0x000000040d0d7291 */ /* 0x000fe4000f8f38ff */
[----:B------:R-:W-:Y:S02]  /*3750*/  ULOP3.LUT UR21, UR21, 0x3fff, URZ, 0xc0, !UPT ;  /* 0x00003fff15157892 */ /* 0x000fe4000f8ec0ff */
[----:B------:R-:W-:-:S02]  /*3760*/  USHF.R.S32.HI UR13, URZ, 0x7, UR13 ;  /* 0x00000007ff0d7899 */ /* 0x000fc4000801140d */
[----:B------:R-:W-:Y:S02]  /*3770*/  ULOP3.LUT UR22, UR22, 0x3fff, URZ, 0xc0, !UPT ;  /* 0x00003fff16167892 */ /* 0x000fe4000f8ec0ff */
[----:B------:R-:W-:Y:S02]  /*3780*/  UISETP.LT.AND UP0, UPT, UR13, 0x1, UPT ;  /* 0x000000010d00788c */ /* 0x000fe4000bf01270 */
[----:B------:R-:W-:Y:S02]  /*3790*/  ULOP3.LUT UR23, UR23, 0x3fff, URZ, 0xc0, !UPT ;  /* 0x00003fff17177892 */ /* 0x000fe4000f8ec0ff */
[----:B------:R-:W-:Y:S02]  /*37a0*/  USEL UR19, UR13, 0x1, !UP0 ;  /* 0x000000010d137887 */ /* 0x000fe4000c000000 */
[----:B------:R-:W-:Y:S02]  /*37b0*/  ULOP3.LUT UR20, UR20, 0x10000, URZ, 0xfc, !UPT ;  /* 0x0001000014147892 */ /* 0x000fe4000f8efcff */
[----:B------:R-:W-:-:S02]  /*37c0*/  ULOP3.LUT UR21, UR21, 0x10000, URZ, 0xfc, !UPT ;  /* 0x0001000015157892 */ /* 0x000fc4000f8efcff */
[----:B------:R-:W-:Y:S02]  /*37d0*/  ULOP3.LUT UR22, UR22, 0x10000, URZ, 0xfc, !UPT ;  /* 0x0001000016167892 */ /* 0x000fe4000f8efcff */
[----:B------:R-:W-:Y:S01]  /*37e0*/  ULOP3.LUT UR23, UR23, 0x10000, URZ, 0xfc, !UPT ;  /* 0x0001000017177892 */ /* 0x000fe2000f8efcff */
[----:B-1----:R-:W-:Y:S01]  /*37f0*/  R2UR UR34, R0 ;  /* 0x00000000002272ca */ /* 0x002fe200000e0000 */
[----:B------:R-:W-:Y:S01]  /*3800*/  UIADD3 UR19, UPT, UPT, -UR19, URZ, URZ ;  /* 0x000000ff13137290 */ /* 0x000fe2000fffe1ff */
[----:B------:R-:W1:Y:S11]  /*3810*/  LDC R0, c[0x0][0x374] ;  /* 0x0000dd00ff007b82 */ /* 0x000e760000000800 */
[----:B------:R-:W-:Y:S01]  /*3820*/  IMAD.U32 R2, RZ, RZ, UR34 ;  /* 0x00000022ff027e24 */ /* 0x000fe2000f8e00ff */
[----:B------:R-:W-:-:S02]  /*3830*/  UIADD3 UR10, UPT, UPT, UR34, 0x80, URZ ;  /* 0x00000080220a7890 */ /* 0x000fc4000fffe0ff */
[----:B------:R-:W-:Y:S01]  /*3840*/  UIADD3 UR8, UPT, UPT, UR34, 0x40000080, URZ ;  /* 0x4000008022087890 */ /* 0x000fe2000fffe0ff */
[----:B------:R-:W-:Y:S01]  /*3850*/  VIADD R2, R2, 0x84 ;  /* 0x0000008402027836 */ /* 0x000fe20000000000 */
[----:B------:R-:W-:Y:S02]  /*3860*/  UIADD3 UR6, UPT, UPT, UR34, -0x7fffff80, URZ ;  /* 0x8000008022067890 */ /* 0x000fe4000fffe0ff */
[----:B------:R-:W-:Y:S02]  /*3870*/  UIADD3 UR4, UPT, UPT, UR34, -0x3fffff80, URZ ;  /* 0xc000008022047890 */ /* 0x000fe4000fffe0ff */
[----:B------:R-:W-:Y:S01]  /*3880*/  R2UR UR12, R2 ;  /* 0x00000000020c72ca */ /* 0x000fe200000e0000 */
[----:B------:R-:W-:Y:S02]  /*3890*/  USHF.R.U32.HI UR33, URZ, 0x11, UR10 ;  /* 0x00000011ff217899 */ /* 0x000fe4000801160a */
[----:B------:R-:W-:Y:S02]  /*38a0*/  USHF.R.U32.HI UR32, URZ, 0x11, UR8 ;  /* 0x00000011ff207899 */ /* 0x000fe40008011608 */
[----:B------:R-:W-:-:S02]  /*38b0*/  USHF.R.U32.HI UR31, URZ, 0x11, UR6 ;  /* 0x00000011ff1f7899 */ /* 0x000fc40008011606 */
[----:B------:R-:W-:Y:S02]  /*38c0*/  USHF.R.U32.HI UR30, URZ, 0x11, UR4 ;  /* 0x00000011ff1e7899 */ /* 0x000fe40008011604 */
[----:B------:R-:W-:Y:S02]  /*38d0*/  ULOP3.LUT UR33, UR33, 0x6000, URZ, 0xc0, !UPT ;  /* 0x0000600021217892 */ /* 0x000fe4000f8ec0ff */
[----:B------:R-:W-:Y:S02]  /*38e0*/  ULOP3.LUT UR32, UR32, 0x6000, URZ, 0xc0, !UPT ;  /* 0x0000600020207892 */ /* 0x000fe4000f8ec0ff */
[----:B------:R-:W-:Y:S02]  /*38f0*/  ULOP3.LUT UR31, UR31, 0x6000, URZ, 0xc0, !UPT ;  /* 0x000060001f1f7892 */ /* 0x000fe4000f8ec0ff */
[----:B------:R-:W-:Y:S02]  /*3900*/  ULOP3.LUT UR30, UR30, 0x6000, URZ, 0xc0, !UPT ;  /* 0x000060001e1e7892 */ /* 0x000fe4000f8ec0ff */
[----:B------:R-:W-:-:S02]  /*3910*/  ULOP3.LUT UR33, UR33, 0x890, URZ, 0xfc, !UPT ;  /* 0x0000089021217892 */ /* 0x000fc4000f8efcff */
[----:B------:R-:W-:Y:S02]  /*3920*/  ULOP3.LUT UR32, UR32, 0x890, URZ, 0xfc, !UPT ;  /* 0x0000089020207892 */ /* 0x000fe4000f8efcff */
[----:B------:R-:W-:Y:S02]  /*3930*/  ULOP3.LUT UR31, UR31, 0x890, URZ, 0xfc, !UPT ;  /* 0x000008901f1f7892 */ /* 0x000fe4000f8efcff */
[----:B----4-:R-:W-:-:S12]  /*3940*/  ULOP3.LUT UR30, UR30, 0x890, URZ, 0xfc, !UPT ;  /* 0x000008901e1e7892 */ /* 0x010fd8000f8efcff */
.L_x_77:
[C---:B------:R-:W-:Y:S02]  /*3950*/  LEA R2, R13.reuse, UR14, 0x3 ;  /* 0x0000000e0d027c11 */ /* 0x040fe4000f8e18ff */
[----:B------:R-:W-:Y:S02]  /*3960*/  SHF.L.U32 R3, R12, 0x1f, RZ ;  /* 0x0000001f0c037819 */ /* 0x000fe400000006ff */
[----:B------:R-:W-:Y:S02]  /*3970*/  LEA R4, R13, UR14, 0x4 ;  /* 0x0000000e0d047c11 */ /* 0x000fe4000f8e20ff */
[----:B--2---:R-:W2:Y:S02]  /*3980*/  SYNCS.PHASECHK.TRANS64.TRYWAIT P0, [R2+URZ+0xc0], R3 ;  /* 0x0000c003020075a7 */ /* 0x004ea400080011ff */
[----:B--2-4-:R-:W-:Y:S05]  /*3990*/  @!P0 BRA `(.L_x_69) ;  /* 0x0000004c00e88947 */ /* 0x014fea0003800000 */
.L_x_154:
[----:B------:R-:W4:Y:S01]  /*39a0*/  LDS.128 R4, [R4+0x130] ;  /* 0x0001300004047984 */ /* 0x000f220000000c00 */
[----:B---3--:R-:W-:Y:S01]  /*39b0*/  ISETP.GE.AND P0, PT, R40, 0x1, PT ;  /* 0x000000012800780c */ /* 0x008fe20003f06270 */
[----:B--2---:R-:W-:Y:S01]  /*39c0*/  VIADD R2, R2, 0xd0 ;  /* 0x000000d002027836 */ /* 0x004fe20000000000 */
[----:B------:R-:W-:Y:S01]  /*39d0*/  @!PT LDS RZ, [RZ] ;  /* 0x00000000fffff984 */ /* 0x000fe20000000800 */
[----:B------:R-:W-:Y:S01]  /*39e0*/  @!PT LDS RZ, [RZ] ;  /* 0x00000000fffff984 */ /* 0x000fe20000000800 */
[----:B------:R-:W-:Y:S01]  /*39f0*/  @!PT LDS RZ, [RZ] ;  /* 0x00000000fffff984 */ /* 0x000fe20000000800 */
[----:B------:R-:W-:Y:S01]  /*3a00*/  @!PT LDS RZ, [RZ] ;  /* 0x00000000fffff984 */ /* 0x000fe20000000800 */
[----:B------:R2:W-:Y:S06]  /*3a10*/  MEMBAR.ALL.CTA ;  /* 0x0000000000007992 */ /* 0x0005ec0000008000 */
[----:B--2---:R-:W2:Y:S01]  /*3a20*/  FENCE.VIEW.ASYNC.S ;  /* 0x00000000000073c6 */ /* 0x004ea20000000000 */
[----:B------:R-:W-:-:S04]  /*3a30*/  PRMT R2, RZ, 0x654, R2 ;  /* 0x00000654ff027816 */ /* 0x000fc80000000002 */
[----:B--2---:R2:W-:Y:S01]  /*3a40*/  SYNCS.ARRIVE.TRANS64.RED.A1T0 RZ, [R2+URZ], RZ ;  /* 0x000000ff02ff79a7 */ /* 0x0045e200081004ff */
[----:B----4-:R-:W-:-:S13]  /*3a50*/  LOP3.LUT P3, RZ, R6, 0x1, RZ, 0xc0, !PT ;  /* 0x0000000106ff7812 */ /* 0x010fda000786c0ff */
[----:B------:R-:W-:Y:S02]  /*3a60*/  @P3 MOV R10, R4 ;  /* 0x00000004000a3202 */ /* 0x000fe40000000f00 */
[----:B------:R-:W-:Y:S01]  /*3a70*/  @P3 LOP3.LUT R9, R5, 0xffff, RZ, 0xc0, !PT ;  /* 0x0000ffff05093812 */ /* 0x000fe200078ec0ff */
[----:B--2---:R-:W-:Y:S06]  /*3a80*/  @!P0 BRA `(.L_x_70) ;  /* 0x0000000000b88947 */ /* 0x004fec0003800000 */
[----:B------:R-:W1:Y:S01]  /*3a90*/  LDC.64 R4, c[0x0][0xf18] ;  /* 0x0003c600ff047b82 */ /* 0x000e620000000a00 */
[----:B------:R-:W-:-:S07]  /*3aa0*/  ISETP.NE.AND P0, PT, R40, 0x1, PT ;  /* 0x000000012800780c */ /* 0x000fce0003f05270 */
[----:B------:R-:W2:Y:S08]  /*3ab0*/  LDC.64 R6, c[0x0][0xf10] ;  /* 0x0003c400ff067b82 */ /* 0x000eb00000000a00 */
[----:B------:R-:W3:Y:S08]  /*3ac0*/  LDC R15, c[0x0][0xf20] ;  /* 0x0003c800ff0f7b82 */ /* 0x000ef00000000800 */
[----:B------:R-:W4:Y:S01]  /*3ad0*/  LDC R16, c[0x0][0xf0c] ;  /* 0x0003c300ff107b82 */ /* 0x000f220000000800 */
[----:B-1----:R-:W-:Y:S01]  /*3ae0*/  IMAD.HI.U32 R18, R0, R5, RZ ;  /* 0x0000000500127227 */ /* 0x002fe200078e00ff */
[----:B------:R-:W-:-:S03]  /*3af0*/  ISETP.NE.AND P1, PT, R4, 0x1, PT ;  /* 0x000000010400780c */ /* 0x000fc60003f25270 */
[----:B------:R-:W-:-:S03]  /*3b00*/  IMAD.HI.U32 R5, R9, R5, RZ ;  /* 0x0000000509057227 */ /* 0x000fc600078e00ff */
[----:B------:R-:W1:Y:S01]  /*3b10*/  LDC.64 R2, c[0x0][0xf28] ;  /* 0x0003ca00ff027b82 */ /* 0x000e620000000a00 */
[----:B--2---:R-:W-:-:S04]  /*3b20*/  IMAD.HI.U32 R19, R8, R6, RZ ;  /* 0x0000000608137227 */ /* 0x004fc800078e00ff */
[----:B------:R-:W-:Y:S01]  /*3b30*/  IMAD.HI.U32 R20, R10, R6, RZ ;  /* 0x000000060a147227 */ /* 0x000fe200078e00ff */
[----:B------:R-:W-:Y:S02]  /*3b40*/  SHF.R.U32.HI R19, RZ, R7, R19 ;  /* 0x00000007ff137219 */ /* 0x000fe40000011613 */
[-C--:B---3--:R-:W-:Y:S02]  /*3b50*/  SHF.R.U32.HI R18, RZ, R15.reuse, R18 ;  /* 0x0000000fff127219 */ /* 0x088fe40000011612 */
[----:B------:R-:W-:Y:S02]  /*3b60*/  SHF.R.U32.HI R5, RZ, R15, R5 ;  /* 0x0000000fff057219 */ /* 0x000fe40000011605 */
[----:B------:R-:W-:Y:S02]  /*3b70*/  SEL R18, R0, R18, !P1 ;  /* 0x0000001200127207 */ /* 0x000fe40004800000 */
[----:B------:R-:W-:Y:S02]  /*3b80*/  SHF.R.U32.HI R20, RZ, R7, R20 ;  /* 0x00000007ff147219 */ /* 0x000fe40000011614 */
[----:B----4-:R-:W-:-:S02]  /*3b90*/  ISETP.NE.AND P2, PT, R16, 0x1, PT ;  /* 0x000000011000780c */ /* 0x010fc40003f45270 */
[----:B------:R-:W-:Y:S02]  /*3ba0*/  SEL R5, R9, R5, !P1 ;  /* 0x0000000509057207 */ /* 0x000fe40004800000 */
[----:B------:R-:W-:Y:S02]  /*3bb0*/  SEL R19, R8, R19, !P2 ;  /* 0x0000001308137207 */ /* 0x000fe40005000000 */
[----:B------:R-:W-:Y:S01]  /*3bc0*/  SEL R20, R10, R20, !P2 ;  /* 0x000000140a147207 */ /* 0x000fe20005000000 */
[----:B-1----:R-:W-:-:S04]  /*3bd0*/  IMAD.HI.U32 R17, R18, R2, RZ ;  /* 0x0000000212117227 */ /* 0x002fc800078e00ff */
        /* <DEDUP_REMOVED lines=25> */
.L_x_70:
[----:B------:R-:W2:Y:S02]  /*3d70*/  LDCU UR5, c[0x0][0xf30] ;  /* 0x0001e600ff0577ac */ /* 0x000ea40008000800 */
[----:B--2---:R-:W-:-:S09]  /*3d80*/  UISETP.NE.AND UP0, UPT, UR5, 0x1, UPT ;  /* 0x000000010500788c */ /* 0x004fd2000bf05270 */
[----:B------:R-:W-:Y:S05]  /*3d90*/  BRA.U UP0, `(.L_x_71) ;  /* 0x0000000100387547 */ /* 0x000fea000b800000 */
[----:B------:R-:W2:Y:S08]  /*3da0*/  LDC.64 R4, c[0x0][0xf10] ;  /* 0x0003c400ff047b82 */ /* 0x000eb00000000a00 */
[----:B------:R-:W3:Y:S08]  /*3db0*/  LDC.64 R2, c[0x0][0xf18] ;  /* 0x0003c600ff027b82 */ /* 0x000ef00000000a00 */
[----:B------:R-:W4:Y:S08]  /*3dc0*/  LDC R7, c[0x0][0xf0c] ;  /* 0x0003c300ff077b82 */ /* 0x000f300000000800 */
[----:B------:R-:W1:Y:S01]  /*3dd0*/  LDC R6, c[0x0][0xf20] ;  /* 0x0003c800ff067b82 */ /* 0x000e620000000800 */
[----:B--2---:R-:W-:-:S05]  /*3de0*/  IMAD.HI.U32 R4, R10, R4, RZ ;  /* 0x000000040a047227 */ /* 0x004fca00078e00ff */
[----:B------:R-:W-:Y:S01]  /*3df0*/  SHF.R.U32.HI R4, RZ, R5, R4 ;  /* 0x00000005ff047219 */ /* 0x000fe20000011604 */
[----:B---3--:R-:W-:Y:S01]  /*3e00*/  IMAD.HI.U32 R3, R9, R3, RZ ;  /* 0x0000000309037227 */ /* 0x008fe200078e00ff */
[----:B------:R-:W-:Y:S02]  /*3e10*/  ISETP.NE.AND P0, PT, R2, 0x1, PT ;  /* 0x000000010200780c */ /* 0x000fe40003f05270 */
[----:B----4-:R-:W-:-:S04]  /*3e20*/  ISETP.NE.AND P1, PT, R7, 0x1, PT ;  /* 0x000000010700780c */ /* 0x010fc80003f25270 */
[----:B------:R-:W-:Y:S02]  /*3e30*/  SEL R4, R10, R4, !P1 ;  /* 0x000000040a047207 */ /* 0x000fe40004800000 */
[----:B-1----:R-:W-:-:S04]  /*3e40*/  SHF.R.U32.HI R3, RZ, R6, R3 ;  /* 0x00000006ff037219 */ /* 0x002fc80000011603 */
[----:B------:R-:W-:-:S05]  /*3e50*/  SEL R3, R9, R3, !P0 ;  /* 0x0000000309037207 */ /* 0x000fca0004000000 */
[----:B------:R-:W-:-:S04]  /*3e60*/  IMAD.IADD R3, R4, 0x1, -R3 ;  /* 0x0000000104037824 */ /* 0x000fc800078e0a03 */
[----:B------:R-:W-:-:S07]  /*3e70*/  IMAD R9, R3, R2, R9 ;  /* 0x0000000203097224 */ /* 0x000fce00078e0209 */
.L_x_71:
[----:B------:R-:W2:Y:S01]  /*3e80*/  LDCU UR5, c[0x0][0x38c] ;  /* 0x00007180ff0577ac */ /* 0x000ea20008000800 */
[----:B------:R-:W-:Y:S02]  /*3e90*/  PLOP3.LUT P1, PT, PT, PT, PT, 0x80, 0x8 ;  /* 0x000000000008781c */ /* 0x000fe40003f2f070 */
[----:B------:R-:W-:Y:S01]  /*3ea0*/  SHF.L.U32 R2, R14, 0x1f, RZ ;  /* 0x0000001f0e027819 */ /* 0x000fe200000006ff */
[----:B------:R-:W-:Y:S02]  /*3eb0*/  ULEA UR16, UR29, UR14, 0x3 ;  /* 0x0000000e1d107291 */ /* 0x000fe4000f8e18ff */
[----:B------:R-:W-:Y:S02]  /*3ec0*/  ULEA UR17, UR29, UR34, 0x6 ;  /* 0x000000221d117291 */ /* 0x000fe4000f8e30ff */
[----:B--2---:R-:W-:-:S06]  /*3ed0*/  UISETP.GE.AND UP0, UPT, UR5, 0x1, UPT ;  /* 0x000000010500788c */ /* 0x004fcc000bf06270 */
[----:B------:R-:W-:-:S05]  /*3ee0*/  PLOP3.LUT P0, PT, PT, PT, UP0, 0x80, 0x8 ;  /* 0x000000000008781c */ /* 0x000fca0003f0f008 */
[----:B------:R-:W-:-:S08]  /*3ef0*/  @UP0 ULEA UR5, UR28, UR14, 0x3 ;  /* 0x0000000e1c050291 */ /* 0x000fd0000f8e18ff */
[----:B------:R-:W-:-:S04]  /*3f00*/  @P0 SHF.L.U32 R3, R11, 0x1f, RZ ;  /* 0x0000001f0b030819 */ /* 0x000fc800000006ff */
[----:B------:R2:W3:Y:S01]  /*3f10*/  @P0 SYNCS.PHASECHK.TRANS64.TRYWAIT P1, [UR5], R3 ;  /* 0x00000003ff0005a7 */ /* 0x0004e20008021105 */
[----:B------:R-:W4:Y:S01]  /*3f20*/  SYNCS.PHASECHK.TRANS64.TRYWAIT P0, [UR16+0xf0], R2 ;  /* 0x0000f002ff0075a7 */ /* 0x000f220008001110 */
[----:B--2---:R-:W-:-:S04]  /*3f30*/  LEA.HI R3, R24, R24, RZ, 0x1 ;  /* 0x0000001818037211 */ /* 0x004fc800078f08ff */
[----:B------:R-:W-:-:S05]  /*3f40*/  LOP3.LUT R3, R3, 0x7ffffffe, RZ, 0xc0, !PT ;  /* 0x7ffffffe03037812 */ /* 0x000fca00078ec0ff */
[----:B------:R-:W-:-:S05]  /*3f50*/  IMAD.IADD R3, R24, 0x1, -R3 ;  /* 0x0000000118037824 */ /* 0x000fca00078e0a03 */
[----:B------:R-:W-:-:S13]  /*3f60*/  R2UR UR11, R3 ;  /* 0x00000000030b72ca */ /* 0x000fda00000e0000 */
[----:B------:R-:W-:Y:S01]  /*3f70*/  ULEA UR11, UR11, UR12, 0x1 ;  /* 0x0000000c0b0b7291 */ /* 0x000fe2000f8e08ff */
[----:B---34-:R-:W-:Y:S11]  /*3f80*/  @!P0 BRA `(.L_x_72) ;  /* 0x0000004800808947 */ /* 0x018ff60003800000 */
.L_x_156:
[----:B------:R-:W-:Y:S01]  /*3f90*/  IADD3 R13, PT, PT, R13, 0x1, RZ ;  /* 0x000000010d0d7810 */ /* 0x000fe20007ffe0ff */
[----:B------:R-:W-:Y:S06]  /*3fa0*/  BRA.U !UP0, `(.L_x_73) ;  /* 0x0000000508387547 */ /* 0x000fec000b800000 */
[----:B------:R-:W-:Y:S02]  /*3fb0*/  UIADD3 UR9, UPT, UPT, UR11, 0x40000000, URZ ;  /* 0x400000000b097890 */ /* 0x000fe4000fffe0ff */
[----:B------:R-:W-:Y:S02]  /*3fc0*/  ULOP3.LUT UR7, UR11, 0x80000000, URZ, 0x3c, !UPT ;  /* 0x800000000b077892 */ /* 0x000fe4000f8e3cff */
[----:B------:R-:W-:Y:S02]  /*3fd0*/  UIADD3 UR5, UPT, UPT, UR11, -0x40000000, URZ ;  /* 0xc00000000b057890 */ /* 0x000fe4000fffe0ff */
        /* <DEDUP_REMOVED lines=11> */
[----:B------:R-:W-:Y:S02]  /*4090*/  ULOP3.LUT UR36, UR36, 0x480, URZ, 0xfc, !UPT ;  /* 0x0000048024247892 */ /* 0x000fe4000f8efcff */
[----:B------:R-:W-:Y:S02]  /*40a0*/  UPRMT UR43, UR42, 0x5410, UR33 ;  /* 0x000054102a2b7896 */ /* 0x000fe40008000021 */
[----:B------:R-:W-:Y:S02]  /*40b0*/  UPRMT UR41, UR40, 0x5410, UR32 ;  /* 0x0000541028297896 */ /* 0x000fe40008000020 */
[----:B------:R-:W-:-:S02]  /*40c0*/  UPRMT UR39, UR38, 0x5410, UR31 ;  /* 0x0000541026277896 */ /* 0x000fc4000800001f */
[----:B------:R-:W-:Y:S01]  /*40d0*/  UPRMT UR37, UR36, 0x5410, UR30 ;  /* 0x0000541024257896 */ /* 0x000fe2000800001e */
[----:B------:R-:W-:Y:S01]  /*40e0*/  UMOV UR27, URZ ;  /* 0x000000ff001b7c82 */ /* 0x000fe20008000000 */
[----:B------:R-:W-:Y:S01]  /*40f0*/  UMOV UR26, UR19 ;  /* 0x00000013001a7c82 */ /* 0x000fe20008000000 */
[----:B------:R-:W-:Y:S01]  /*4100*/  UMOV UR25, UR13 ;  /* 0x0000000d00197c82 */ /* 0x000fe20008000000 */
[----:B------:R-:W-:Y:S01]  /*4110*/  UMOV UR24, UR28 ;  /* 0x0000001c00187c82 */ /* 0x000fe20008000000 */
[----:B------:R-:W-:Y:S01]  /*4120*/  UMOV UR42, URZ ;  /* 0x000000ff002a7c82 */ /* 0x000fe20008000000 */
[----:B------:R-:W-:Y:S01]  /*4130*/  UMOV UR40, URZ ;  /* 0x000000ff00287c82 */ /* 0x000fe20008000000 */
[----:B------:R-:W-:Y:S01]  /*4140*/  UMOV UR38, URZ ;  /* 0x000000ff00267c82 */ /* 0x000fe20008000000 */
[----:B------:R-:W-:-:S05]  /*4150*/  UMOV UR36, URZ ;  /* 0x000000ff00247c82 */ /* 0x000fca0008000000 */
.L_x_76:
[----:B------:R-:W-:Y:S02]  /*4160*/  UIADD3 UR26, UPT, UPT, UR26, 0x1, URZ ;  /* 0x000000011a1a7890 */ /* 0x000fe4000fffe0ff */
[----:B---3--:R-:W-:Y:S02]  /*4170*/  ULEA UR15, UR24, UR14, 0x3 ;  /* 0x0000000e180f7291 */ /* 0x008fe4000f8e18ff */
[----:B------:R-:W-:Y:S01]  /*4180*/  UISETP.NE.AND UP0, UPT, UR26, URZ, UPT ;  /* 0x000000ff1a00728c */ /* 0x000fe2000bf05270 */
[----:B----4-:R-:W-:Y:S10]  /*4190*/  @P1 BRA `(.L_x_74) ;  /* 0x00000000000c1947 */ /* 0x010ff40003800000 */
[----:B--2---:R-:W-:Y:S04]  /*41a0*/  SHF.L.U32 R3, R11, 0x1f, RZ ;  /* 0x0000001f0b037819 */ /* 0x004fe800000006ff */
[----:B------:R-:W2:Y:S02]  /*41b0*/  SYNCS.PHASECHK.TRANS64.TRYWAIT P0, [UR15], R3 ;  /* 0x00000003ff0075a7 */ /* 0x000ea4000800110f */
[----:B--2---:R-:W-:Y:S05]  /*41c0*/  @!P0 BRA `(.L_x_75) ;  /* 0x0000004800088947 */ /* 0x004fea0003800000 */
.L_x_74:
[----:B------:R-:W-:Y:S01]  /*41d0*/  UISETP.NE.AND UP1, UPT, UR25, 0x1, UPT ;  /* 0x000000011900788c */ /* 0x000fe2000bf25270 */
[----:B------:R-:W-:Y:S01]  /*41e0*/  PLOP3.LUT P1, PT, PT, PT, PT, 0x80, 0x8 ;  /* 0x000000000008781c */ /* 0x000fe20003f2f070 */
[----:B------:R-:W-:Y:S02]  /*41f0*/  UIADD3 UR28, UPT, UPT, UR24, 0x1, URZ ;  /* 0x00000001181c7890 */ /* 0x000fe4000fffe0ff */
[----:B------:R-:W-:Y:S02]  /*4200*/  ULEA UR46, UR24, UR21, 0x9 ;  /* 0x00000015182e7291 */ /* 0x000fe4000f8e48ff */
[----:B------:R-:W-:Y:S01]  /*4210*/  UISETP.NE.AND UP2, UPT, UR28, 0x8, UPT ;  /* 0x000000081c00788c */ /* 0x000fe2000bf45270 */
[----:B------:R-:W-:Y:S01]  /*4220*/  PLOP3.LUT P0, PT, PT, PT, UP1, 0x80, 0x8 ;  /* 0x000000000008781c */ /* 0x000fe20003f0f018 */
[----:B------:R-:W-:Y:S02]  /*4230*/  ULEA UR48, UR24, UR22, 0x5 ;  /* 0x0000001618307291 */ /* 0x000fe4000f8e28ff */
[----:B------:R-:W-:Y:S02]  /*4240*/  USEL UR44, URZ, 0x1, UP2 ;  /* 0x00000001ff2c7887 */ /* 0x000fe40009000000 */
[----:B------:R-:W-:Y:S02]  /*4250*/  USEL UR28, UR28, URZ, UP2 ;  /* 0x000000ff1c1c7287 */ /* 0x000fe40009000000 */
[----:B------:R-:W-:Y:S02]  /*4260*/  ULEA UR50, UR24, UR23, 0x5 ;  /* 0x0000001718327291 */ /* 0x000fe4000f8e28ff */
[----:B------:R-:W-:Y:S01]  /*4270*/  @UP1 ULEA UR35, UR28, UR14, 0x3 ;  /* 0x0000000e1c231291 */ /* 0x000fe2000f8e18ff */
[----:B------:R-:W-:Y:S01]  /*4280*/  LOP3.LUT R11, R11, UR44, RZ, 0x3c, !PT ;  /* 0x0000002c0b0b7c12 */ /* 0x000fe2000f8e3cff */
[----:B------:R-:W-:Y:S02]  /*4290*/  ULEA UR44, UR24, UR20, 0xa ;  /* 0x00000014182c7291 */ /* 0x000fe4000f8e50ff */
[----:B------:R-:W-:Y:S01]  /*42a0*/  UISETP.NE.U32.AND UP1, UPT, UR27, URZ, UPT ;  /* 0x000000ff1b00728c */ /* 0x000fe2000bf25070 */
[----:B--2---:R-:W-:Y:S01]  /*42b0*/  @P0 SHF.L.U32 R2, R11, 0x1f, RZ ;  /* 0x0000001f0b020819 */ /* 0x004fe200000006ff */
[----:B------:R-:W-:Y:S02]  /*42c0*/  UIADD3 UR62, UPT, UPT, UR46, 0x2, URZ ;  /* 0x000000022e3e7890 */ /* 0x000fe4000fffe0ff */
[----:B------:R-:W-:Y:S01]  /*42d0*/  UIADD3 UR60, UPT, UPT, UR44, 0x2, URZ ;  /* 0x000000022c3c7890 */ /* 0x000fe2000fffe0ff */
[----:B------:R3:W4:Y:S01]  /*42e0*/  @P0 SYNCS.PHASECHK.TRANS64.TRYWAIT P1, [UR35], R2 ;  /* 0x00000002ff0005a7 */ /* 0x0007220008021123 */
[----:B------:R-:W-:Y:S02]  /*42f0*/  UIADD3 UR58, UPT, UPT, UR46, 0x4, URZ ;  /* 0x000000042e3a7890 */ /* 0x000fe4000fffe0ff */
[----:B------:R-:W-:Y:S02]  /*4300*/  UIADD3 UR56, UPT, UPT, UR44, 0x4, URZ ;  /* 0x000000042c387890 */ /* 0x000fe4000fffe0ff */
[----:B------:R-:W-:Y:S02]  /*4310*/  UIADD3 UR54, UPT, UPT, UR46, 0x6, URZ ;  /* 0x000000062e367890 */ /* 0x000fe4000fffe0ff */
[----:B------:R-:W-:Y:S02]  /*4320*/  UIADD3 UR52, UPT, UPT, UR44, 0x6, URZ ;  /* 0x000000062c347890 */ /* 0x000fe4000fffe0ff */
[----:B------:R-:W-:Y:S02]  /*4330*/  UIADD3 UR15, UPT, UPT, UR15, 0x40, URZ ;  /* 0x000000400f0f7890 */ /* 0x000fe4000fffe0ff */
[----:B------:R-:W-:Y:S01]  /*4340*/  UIADD3 UR25, UPT, UPT, UR25, -0x1, URZ ;  /* 0xffffffff19197890 */ /* 0x000fe2000fffe0ff */
[----:B------:R-:W-:Y:S01]  /*4350*/  UMOV UR49, 0x4008 ;  /* 0x0000400800317882 */ /* 0x000fe20000000000 */
[----:B------:R-:W-:Y:S01]  /*4360*/  UMOV UR51, 0x4008 ;  /* 0x0000400800337882 */ /* 0x000fe20000000000 */
[----:B------:R3:W-:Y:S01]  /*4370*/  UTCCP.T.S.4x32dp128bit tmem[UR34+0x80], gdesc[UR48] ;  /* 0x00008030220079e7 */ /* 0x0007e20009100000 */
[----:B------:R3:W-:Y:S01]  /*4380*/  UTCCP.T.S.4x32dp128bit tmem[UR34+0x84], gdesc[UR50] ;  /* 0x00008432220079e7 */ /* 0x0007e20009100000 */
[----:B------:R-:W-:Y:S01]  /*4390*/  UMOV UR47, 0x40004040 ;  /* 0x40004040002f7882 */ /* 0x000fe20000000000 */
[----:B------:R-:W-:Y:S01]  /*43a0*/  UMOV UR45, 0x40004040 ;  /* 0x40004040002d7882 */ /* 0x000fe20000000000 */
[----:B------:R-:W-:Y:S01]  /*43b0*/  UMOV UR63, 0x40004040 ;  /* 0x40004040003f7882 */ /* 0x000fe20000000000 */
[----:B------:R3:W-:Y:S01]  /*43c0*/  UTCQMMA gdesc[UR44], gdesc[UR46], tmem[UR17], tmem[UR42], idesc[UR43], tmem[UR10], UP1 ;  /* 0x000a2a2e2c007dea */ /* 0x0007e20008800311 */
[----:B------:R-:W-:Y:S01]  /*43d0*/  UMOV UR61, 0x40004040 ;  /* 0x40004040003d7882 */ /* 0x000fe20000000000 */
[----:B------:R-:W-:Y:S01]  /*43e0*/  UMOV UR59, 0x40004040 ;  /* 0x40004040003b7882 */ /* 0x000fe20000000000 */
[----:B------:R3:W-:Y:S01]  /*43f0*/  UTCQMMA gdesc[UR60], gdesc[UR62], tmem[UR17], tmem[UR40], idesc[UR41], tmem[UR8], UPT ;  /* 0x0008283e3c007dea */ /* 0x0007e2000b800311 */
[----:B------:R-:W-:Y:S01]  /*4400*/  UMOV UR57, 0x40004040 ;  /* 0x4000404000397882 */ /* 0x000fe20000000000 */
[----:B------:R-:W-:Y:S01]  /*4410*/  UMOV UR55, 0x40004040 ;  /* 0x4000404000377882 */ /* 0x000fe20000000000 */
[----:B------:R3:W-:Y:S01]  /*4420*/  UTCQMMA gdesc[UR56], gdesc[UR58], tmem[UR17], tmem[UR38], idesc[UR39], tmem[UR6], UPT ;  /* 0x0006263a38007dea */ /* 0x0007e2000b800311 */
[----:B------:R-:W-:Y:S01]  /*4430*/  UMOV UR53, 0x40004040 ;  /* 0x4000404000357882 */ /* 0x000fe20000000000 */
[----:B------:R-:W-:Y:S01]  /*4440*/  UMOV UR27, 0x1 ;  /* 0x00000001001b7882 */ /* 0x000fe20000000000 */
[----:B------:R3:W-:Y:S01]  /*4450*/  UTCQMMA gdesc[UR52], gdesc[UR54], tmem[UR17], tmem[UR36], idesc[UR37], tmem[UR4], UPT ;  /* 0x0004243634007dea */ /* 0x0007e2000b800311 */
[----:B------:R3:W-:Y:S01]  /*4460*/  UTCBAR.MULTICAST [UR15], URZ, UR18 ;  /* 0x000000ff0f0073e9 */ /* 0x0007e20008000812 */
[----:B------:R-:W-:Y:S01]  /*4470*/  UMOV UR24, UR28 ;  /* 0x0000001c00187c82 */ /* 0x000fe20008000000 */
[----:B------:R-:W-:Y:S05]  /*4480*/  BRA.U UP0, `(.L_x_76) ;  /* 0xfffffffd00347547 */ /* 0x000fea000b83ffff */
.L_x_73:
[----:B------:R-:W-:Y:S01]  /*4490*/  UIADD3 UR29, UPT, UPT, UR29, 0x1, URZ ;  /* 0x000000011d1d7890 */ /* 0x000fe2000fffe0ff */
[----:B------:R-:W-:Y:S01]  /*44a0*/  ISETP.NE.AND P0, PT, R13, 0x2, PT ;  /* 0x000000020d00780c */ /* 0x000fe20003f05270 */
[----:B------:R-:W-:Y:S01]  /*44b0*/  UIADD3 UR16, UPT, UPT, UR16, 0xe0, URZ ;  /* 0x000000e010107890 */ /* 0x000fe2000fffe0ff */
[----:B------:R-:W-:Y:S01]  /*44c0*/  IMAD.IADD R24, R9, 0x1, R86 ;  /* 0x0000000109187824 */ /* 0x000fe200078e0256 */
[----:B------:R-:W-:Y:S01]  /*44d0*/  UISETP.NE.AND UP0, UPT, UR29, 0x2, UPT ;  /* 0x000000021d00788c */ /* 0x000fe2000bf05270 */
[----:B--23--:R-:W-:Y:S02]  /*44e0*/  SEL R2, RZ, 0x1, P0 ;  /* 0x00000001ff027807 */ /* 0x00cfe40000000000 */
[----:B------:R-:W-:Y:S01]  /*44f0*/  SEL R13, R13, RZ, P0 ;  /* 0x000000ff0d0d7207 */ /* 0x000fe20000000000 */
[----:B------:R-:W-:Y:S01]  /*4500*/  USEL UR5, URZ, 0x1, UP0 ;  /* 0x00000001ff057887 */ /* 0x000fe20008000000 */
[----:B------:R-:W-:Y:S01]  /*4510*/  LOP3.LUT R12, R12, R2, RZ, 0x3c, !PT ;  /* 0x000000020c0c7212 */ /* 0x000fe200078e3cff */
[----:B------:R-:W-:Y:S01]  /*4520*/  USEL UR29, UR29, URZ, UP0 ;  /* 0x000000ff1d1d7287 */ /* 0x000fe20008000000 */
[----:B------:R2:W-:Y:S03]  /*4530*/  UTCBAR [UR16], URZ ;  /* 0x000000ff100073e9 */ /* 0x0005e600080000ff */
[----:B------:R-:W-:Y:S01]  /*4540*/  LOP3.LUT R14, R14, UR5, RZ, 0x3c, !PT ;  /* 0x000000050e0e7c12 */ /* 0x000fe2000f8e3cff */
[----:B------:R-:W-:Y:S07]  /*4550*/  @P3 BRA `(.L_x_77) ;  /* 0xfffffff000fc3947 */ /* 0x000fee000383ffff */
[----:B------:R-:W3:Y:S01]  /*4560*/  S2UR UR4, SR_CgaCtaId ;  /* 0x00000000000479c3 */ /* 0x000ee20000008800 */
[----:B------:R-:W-:Y:S01]  /*4570*/  ELECT P0, URZ, PT ;  /* 0x0000000000ff782f */ /* 0x000fe20003800000 */
[----:B-1----:R-:W-:Y:S01]  /*4580*/  IMAD.MOV.U32 R0, RZ, RZ, 0x1 ;  /* 0x00000001ff007424 */ /* 0x002fe200078e00ff */
[----:B------:R-:W-:Y:S01]  /*4590*/  UIADD3 UR14, UPT, UPT, UR14, 0xf0, URZ ;  /* 0x000000f00e0e7890 */ /* 0x000fe2000fffe0ff */
[----:B------:R-:W-:Y:S01]  /*45a0*/  SHF.L.U32 R2, R14, 0x1f, RZ ;  /* 0x0000001f0e027819 */ /* 0x000fe200000006ff */
[----:B------:R-:W-:-:S03]  /*45b0*/  UMOV UR5, 0x40 ;  /* 0x0000004000057882 */ /* 0x000fc60000000000 */
[----:B------:R-:W-:Y:S01]  /*45c0*/  UVIRTCOUNT.DEALLOC.SMPOOL 0x80 ;  /* 0x000000800000784c */ /* 0x000fe20000000000 */
[----:B---3--:R-:W-:Y:S02]  /*45d0*/  ULEA UR4, UR4, UR5, 0x18 ;  /* 0x0000000504047291 */ /* 0x008fe4000f8ec0ff */
[----:B------:R-:W-:-:S07]  /*45e0*/  ULEA UR5, UR29, UR14, 0x3 ;  /* 0x0000000e1d057291 */ /* 0x000fce000f8e18ff */
[----:B------:R1:W-:Y:S02]  /*45f0*/  @P0 STS.U8 [UR4+0x1c], R0 ;  /* 0x00001c00ff000988 */ /* 0x0003e40008000004 */
[----:B------:R-:W3:Y:S02]  /*4600*/  SYNCS.PHASECHK.TRANS64.TRYWAIT P0, [UR5], R2 ;  /* 0x00000002ff0075a7 */ /* 0x000ee40008001105 */
[----:B-1-3--:R-:W-:Y:S05]  /*4610*/  @!P0 BRA `(.L_x_78) ;  /* 0x00000044000c8947 */ /* 0x00afea0003800000 */
.L_x_159:
        /* <DEDUP_REMOVED lines=9> */
.L_x_161:
[----:B------:R-:W-:Y:S01]  /*46b0*/  NOP ;  /* 0x0000000000007918 */ /* 0x000fe20000000000 */
[----:B-1----:R-:W1:Y:S01]  /*46c0*/  LDS R0, [UR4+0x14] ;  /* 0x00001404ff007984 */ /* 0x002e620008000800 */
[----:B------:R-:W-:Y:S01]  /*46d0*/  ULOP3.LUT UR6, UR34, 0xffff, URZ, 0xc0, !UPT ;  /* 0x0000ffff22067892 */ /* 0x000fe2000f8ec0ff */
[----:B------:R-:W-:Y:S01]  /*46e0*/  UMOV UR8, 0xffff ;  /* 0x0000ffff00087882 */ /* 0x000fe20000000000 */
[----:B------:R-:W-:Y:S02]  /*46f0*/  UMOV UR5, 0x1 ;  /* 0x0000000100057882 */ /* 0x000fe40000000000 */
[----:B------:R-:W-:-:S04]  /*4700*/  USHF.R.U32.HI UR6, URZ, 0x5, UR6 ;  /* 0x00000005ff067899 */ /* 0x000fc80008011606 */
[----:B------:R-:W-:Y:S02]  /*4710*/  USHF.L.U32 UR8, UR8, UR6, URZ ;  /* 0x0000000608087299 */ /* 0x000fe400080006ff */
[----:B------:R-:W-:-:S04]  /*4720*/  USHF.L.U32 UR5, UR5, UR6, URZ ;  /* 0x0000000605057299 */ /* 0x000fc800080006ff */
[----:B-1----:R-:W-:-:S04]  /*4730*/  LOP3.LUT R0, R0, UR8, RZ, 0xc0, !PT ;  /* 0x0000000800007c12 */ /* 0x002fc8000f8ec0ff */
[----:B------:R-:W-:-:S13]  /*4740*/  ISETP.NE.AND P0, PT, R0, UR8, PT ;  /* 0x0000000800007c0c */ /* 0x000fda000bf05270 */
[----:B------:R-:W-:Y:S05]  /*4750*/  @P0 BRA `(.L_x_80) ;  /* 0x0000000000580947 */ /* 0x000fea0003800000 */
[----:B------:R-:W1:Y:S02]  /*4760*/  LDS R0, [UR4+0x18] ;  /* 0x00001804ff007984 */ /* 0x000e640008000800 */
[----:B-1----:R-:W-:-:S04]  /*4770*/  LOP3.LUT R0, R0, UR5, RZ, 0xc0, !PT ;  /* 0x0000000500007c12 */ /* 0x002fc8000f8ec0ff */
[----:B------:R-:W-:-:S13]  /*4780*/  ISETP.NE.AND P0, PT, R0, UR5, PT ;  /* 0x0000000500007c0c */ /* 0x000fda000bf05270 */
[----:B------:R-:W-:Y:S05]  /*4790*/  @P0 BRA `(.L_x_81) ;  /* 0x00000000003c0947 */ /* 0x000fea0003800000 */
[----:B------:R-:W1:Y:S01]  /*47a0*/  S2R R2, SR_LANEID ;  /* 0x0000000000027919 */ /* 0x000e620000000000 */
[----:B------:R-:W-:Y:S01]  /*47b0*/  ULOP3.LUT UR8, URZ, UR8, URZ, 0x33, !UPT ;  /* 0x00000008ff087292 */ /* 0x000fe2000f8e33ff */
[----:B------:R-:W-:Y:S02]  /*47c0*/  VOTEU.ANY UR7, UPT, PT ;  /* 0x0000000000077886 */ /* 0x000fe400038e0100 */
[----:B------:R-:W-:-:S03]  /*47d0*/  UFLO.U32 UR7, UR7 ;  /* 0x00000007000772bd */ /* 0x000fc600080e0000 */
[----:B------:R-:W-:-:S04]  /*47e0*/  IMAD.U32 R0, RZ, RZ, UR8 ;  /* 0x00000008ff007e24 */ /* 0x000fc8000f8e00ff */
[----:B------:R3:W2:Y:S02]  /*47f0*/  REDUX UR6, R0 ;  /* 0x00000000000673c4 */ /* 0x0006a40000000000 */
[----:B------:R1:W-:Y:S02]  /*4800*/  UTCATOMSWS.AND URZ, UR8 ;  /* 0x0000000800ff79e3 */ /* 0x0003e40008000000 */
[----:B-1----:R-:W-:Y:S02]  /*4810*/  ISETP.EQ.U32.AND P0, PT, R2, UR7, PT ;  /* 0x0000000702007c0c */ /* 0x002fe4000bf02070 */
[----:B---3--:R-:W-:Y:S02]  /*4820*/  LOP3.LUT R0, RZ, UR5, RZ, 0x33, !PT ;  /* 0x00000005ff007c12 */ /* 0x008fe4000f8e33ff */
[----:B--2---:R-:W-:Y:S02]  /*4830*/  MOV R2, UR6 ;  /* 0x0000000600027c02 */ /* 0x004fe40008000f00 */
[----:B------:R-:W1:Y:S07]  /*4840*/  REDUX UR5, R0 ;  /* 0x00000000000573c4 */ /* 0x000e6e0000000000 */
[----:B------:R2:W-:Y:S01]  /*4850*/  @P0 ATOMS.AND RZ, [UR4+0x14], R2 ;  /* 0x00001402ffff098c */ /* 0x0005e2000a800004 */
[----:B-1----:R-:W-:-:S05]  /*4860*/  IMAD.U32 R0, RZ, RZ, UR5 ;  /* 0x00000005ff007e24 */ /* 0x002fca000f8e00ff */
[----:B------:R2:W-:Y:S01]  /*4870*/  @P0 ATOMS.AND RZ, [UR4+0x18], R0 ;  /* 0x00001800ffff098c */ /* 0x0005e2000a800004 */
[----:B------:R-:W-:Y:S05]  /*4880*/  BRA `(.L_x_82) ;  /* 0x0000000000147947 */ /* 0x000fea0003800000 */
.L_x_81:
[----:B------:R-:W-:Y:S02]  /*4890*/  MOV R2, 0x48b0 ;  /* 0x000048b000027802 */ /* 0x000fe40000000f00 */
[----:B--2-45:R-:W-:Y:S05]  /*48a0*/  CALL.REL.NOINC `($__internal_0_$__cuda_sm10x_tcgen05_guardrail_trap_col_being_dealloced_not_returned_by_alloc) ;  /* 0x0000004400747944 */ /* 0x034fea0003c00000 */
[----:B------:R-:W-:Y:S05]  /*48b0*/  BRA `(.L_x_82) ;  /* 0x0000000000087947 */ /* 0x000fea0003800000 */
.L_x_80:
[----:B------:R-:W-:Y:S02]  /*48c0*/  MOV R2, 0x48e0 ;  /* 0x000048e000027802 */ /* 0x000fe40000000f00 */
[----:B--2-45:R-:W-:Y:S05]  /*48d0*/  CALL.REL.NOINC `($__internal_2_$__cuda_sm10x_tcgen05_guardrail_trap_unallocated_columns_being_dealloced) ;  /* 0x0000004400807944 */ /* 0x034fea0003c00000 */
.L_x_82:
[----:B------:R-:W-:Y:S01]  /*48e0*/  NOP ;  /* 0x0000000000007918 */ /* 0x000fe20000000000 */
[----:B------:R-:W-:Y:S05]  /*48f0*/  EXIT ;  /* 0x000000000000794d */ /* 0x000fea0003800000 */
.L_x_64:
[----:B------:R-:W-:-:S09]  /*4900*/  UISETP.NE.OR UP4, UPT, UR6, 0x3, !UP4 ;  /* 0x000000030600788c */ /* 0x000fd2000e785670 */
[----:B------:R-:W-:Y:S05]  /*4910*/  BRA.U UP4, `(.L_x_83) ;  /* 0x0000000d049c7547 */ /* 0x000fea000b800000 */
[----:B------:R-:W1:Y:S01]  /*4920*/  LDC R0, c[0x0][0xf30] ;  /* 0x0003cc00ff007b82 */ /* 0x000e620000000800 */
[----:B------:R-:W-:Y:S01]  /*4930*/  IMAD.MOV.U32 R34, RZ, RZ, 0x1 ;  /* 0x00000001ff227424 */ /* 0x000fe200078e00ff */
[----:B------:R-:W-:Y:S01]  /*4940*/  CS2R R30, SRZ ;  /* 0x00000000001e7805 */ /* 0x000fe2000001ff00 */
[----:B------:R-:W-:Y:S01]  /*4950*/  IMAD.MOV.U32 R28, RZ, RZ, 0x2000 ;  /* 0x00002000ff1c7424 */ /* 0x000fe200078e00ff */
[----:B------:R-:W-:Y:S01]  /*4960*/  UMOV UR4, 0x400 ;  /* 0x0000040000047882 */ /* 0x000fe20000000000 */
[----:B------:R-:W-:Y:S02]  /*4970*/  UPLOP3.LUT UP0, UPT, UPT, UPT, UPT, 0x40, 0x4 ;  /* 0x000000000004789c */ /* 0x000fe40003f0e870 */
[----:B------:R-:W-:Y:S01]  /*4980*/  ULEA UR4, UR45, UR4, 0x18 ;  /* 0x000000042d047291 */ /* 0x000fe2000f8ec0ff */
[----:B------:R-:W2:Y:S01]  /*4990*/  LDC R27, c[0x0][0x370] ;  /* 0x0000dc00ff1b7b82 */ /* 0x000ea20000000800 */
[----:B------:R-:W-:-:S07]  /*49a0*/  UMOV UR8, URZ ;  /* 0x000000ff00087c82 */ /* 0x000fce0008000000 */
[----:B------:R-:W4:Y:S08]  /*49b0*/  LDC R3, c[0x0][0xf0c] ;  /* 0x0003c300ff037b82 */ /* 0x000f300000000800 */
[----:B------:R-:W2:Y:S01]  /*49c0*/  LDC R25, c[0x0][0xf20] ;  /* 0x0003c800ff197b82 */ /* 0x000ea20000000800 */
[----:B-1----:R-:W-:-:S07]  /*49d0*/  ISETP.NE.AND P1, PT, R0, 0x1, PT ;  /* 0x000000010000780c */ /* 0x002fce0003f25270 */
[----:B------:R-:W1:Y:S08]  /*49e0*/  LDC.64 R32, c[0x0][0x348] ;  /* 0x0000d200ff207b82 */ /* 0x000e700000000a00 */
[----:B------:R-:W1:Y:S08]  /*49f0*/  LDC.64 R18, c[0x0][0xf10] ;  /* 0x0003c400ff127b82 */ /* 0x000e700000000a00 */
[----:B------:R-:W1:Y:S08]  /*4a00*/  LDC.64 R6, c[0x0][0xf18] ;  /* 0x0003c600ff067b82 */ /* 0x000e700000000a00 */
[----:B------:R-:W1:Y:S08]  /*4a10*/  LDC.64 R14, c[0x0][0xc88] ;  /* 0x00032200ff0e7b82 */ /* 0x000e700000000a00 */
[----:B------:R-:W1:Y:S08]  /*4a20*/  LDC.64 R4, c[0x0][0xf28] ;  /* 0x0003ca00ff047b82 */ /* 0x000e700000000a00 */
[----:B------:R-:W1:Y:S08]  /*4a30*/  LDC.64 R16, c[0x0][0xc90] ;  /* 0x00032400ff107b82 */ /* 0x000e700000000a00 */
[----:B--2-4-:R-:W1:Y:S02]  /*4a40*/  LDC R26, c[0x0][0x374] ;  /* 0x0000dd00ff1a7b82 */ /* 0x014e640000000800 */
.L_x_92:
[C---:B------:R-:W-:Y:S02]  /*4a50*/  LEA R0, R31.reuse, UR4, 0x3 ;  /* 0x000000041f007c11 */ /* 0x040fe4000f8e18ff */
[----:B------:R-:W-:Y:S02]  /*4a60*/  SHF.L.U32 R2, R30, 0x1f, RZ ;  /* 0x0000001f1e027819 */ /* 0x000fe400000006ff */
[----:B------:R-:W-:Y:S02]  /*4a70*/  LEA R20, R31, UR4, 0x4 ;  /* 0x000000041f147c11 */ /* 0x000fe4000f8e20ff */
[----:B--2---:R-:W2:Y:S02]  /*4a80*/  SYNCS.PHASECHK.TRANS64.TRYWAIT P0, [R0+URZ+0xc0], R2 ;  /* 0x0000c002000075a7 */ /* 0x004ea400080011ff */
[----:B--2---:R-:W-:Y:S05]  /*4a90*/  @!P0 BRA `(.L_x_84) ;  /* 0x00000040001c8947 */ /* 0x004fea0003800000 */
.L_x_162:
[----:B---3--:R-:W-:Y:S01]  /*4aa0*/  ISETP.GE.AND P0, PT, R40, 0x1, PT ;  /* 0x000000012800780c */ /* 0x008fe20003f06270 */
[----:B------:R-:W3:Y:S01]  /*4ab0*/  LDS.128 R20, [R20+0x130] ;  /* 0x0001300014147984 */ /* 0x000ee20000000c00 */
[----:B--2---:R-:W-:Y:S01]  /*4ac0*/  VIADD R0, R0, 0xd0 ;  /* 0x000000d000007836 */ /* 0x004fe20000000000 */
[----:B------:R-:W-:Y:S01]  /*4ad0*/  @!PT LDS RZ, [RZ] ;  /* 0x00000000fffff984 */ /* 0x000fe20000000800 */
[----:B------:R-:W-:Y:S01]  /*4ae0*/  @!PT LDS RZ, [RZ] ;  /* 0x00000000fffff984 */ /* 0x000fe20000000800 */
[----:B------:R-:W-:Y:S01]  /*4af0*/  @!PT LDS RZ, [RZ] ;  /* 0x00000000fffff984 */ /* 0x000fe20000000800 */
[----:B------:R-:W-:Y:S01]  /*4b00*/  @!PT LDS RZ, [RZ] ;  /* 0x00000000fffff984 */ /* 0x000fe20000000800 */
[----:B------:R2:W-:Y:S06]  /*4b10*/  MEMBAR.ALL.CTA ;  /* 0x0000000000007992 */ /* 0x0005ec0000008000 */
[----:B--2---:R-:W2:Y:S01]  /*4b20*/  FENCE.VIEW.ASYNC.S ;  /* 0x00000000000073c6 */ /* 0x004ea20000000000 */
[----:B------:R-:W-:Y:S04]  /*4b30*/  PRMT R0, RZ, 0x654, R0 ;  /* 0x00000654ff007816 */ /* 0x000fe80000000000 */
[----:B--2---:R2:W-:Y:S01]  /*4b40*/  SYNCS.ARRIVE.TRANS64.RED.A1T0 RZ, [R0+URZ], RZ ;  /* 0x000000ff00ff79a7 */ /* 0x0045e200081004ff */
[----:B---3--:R-:W-:Y:S11]  /*4b50*/  LOP3.LUT P3, RZ, R22, 0x1, RZ, 0xc0, !PT ;  /* 0x0000000116ff7812 */ /* 0x008ff6000786c0ff */
[----:B------:R-:W-:Y:S02]  /*4b60*/  @!UPT UIADD3 URZ, UPT, UPT, URZ, URZ, URZ ;  /* 0x000000fffffff290 */ /* 0x000fe4000fffe0ff */
[----:B------:R-:W-:Y:S02]  /*4b70*/  @P3 MOV R11, R20 ;  /* 0x00000014000b3202 */ /* 0x000fe40000000f00 */
[----:B------:R-:W-:Y:S01]  /*4b80*/  @P3 LOP3.LUT R10, R21, 0xffff, RZ, 0xc0, !PT ;  /* 0x0000ffff150a3812 */ /* 0x000fe200078ec0ff */
[----:B--2---:R-:W-:Y:S06]  /*4b90*/  @!P0 BRA `(.L_x_85) ;  /* 0x0000000000a48947 */ /* 0x004fec0003800000 */
[----:B-1----:R-:W-:Y:S01]  /*4ba0*/  IMAD.HI.U32 R0, R26, R7, RZ ;  /* 0x000000071a007227 */ /* 0x002fe200078e00ff */
[----:B------:R-:W-:Y:S02]  /*4bb0*/  ISETP.NE.AND P0, PT, R6, 0x1, PT ;  /* 0x000000010600780c */ /* 0x000fe40003f05270 */
[----:B------:R-:W-:Y:S01]  /*4bc0*/  ISETP.NE.AND P2, PT, R40, 0x1, PT ;  /* 0x000000012800780c */ /* 0x000fe20003f45270 */
[----:B------:R-:W-:Y:S01]  /*4bd0*/  IMAD.HI.U32 R9, R27, R18, RZ ;  /* 0x000000121b097227 */ /* 0x000fe200078e00ff */
[----:B------:R-:W-:Y:S02]  /*4be0*/  SHF.R.U32.HI R0, RZ, R25, R0 ;  /* 0x00000019ff007219 */ /* 0x000fe40000011600 */
[----:B------:R-:W-:Y:S01]  /*4bf0*/  ISETP.NE.AND P4, PT, R3, 0x1, PT ;  /* 0x000000010300780c */ /* 0x000fe20003f85270 */
[----:B------:R-:W-:Y:S01]  /*4c00*/  IMAD.HI.U32 R13, R10, R7, RZ ;  /* 0x000000070a0d7227 */ /* 0x000fe200078e00ff */
[----:B------:R-:W-:Y:S02]  /*4c10*/  SHF.R.U32.HI R9, RZ, R19, R9 ;  /* 0x00000013ff097219 */ /* 0x000fe40000011609 */
[----:B------:R-:W-:Y:S01]  /*4c20*/  SEL R0, R26, R0, !P0 ;  /* 0x000000001a007207 */ /* 0x000fe20004000000 */
[----:B------:R-:W-:Y:S01]  /*4c30*/  IMAD.HI.U32 R12, R11, R18, RZ ;  /* 0x000000120b0c7227 */ /* 0x000fe200078e00ff */
[----:B------:R-:W-:Y:S03]  /*4c40*/  SEL R9, R27, R9, !P4 ;  /* 0x000000091b097207 */ /* 0x000fe60006000000 */
[-C--:B------:R-:W-:Y:S01]  /*4c50*/  IMAD.HI.U32 R8, R0, R4.reuse, RZ ;  /* 0x0000000400087227 */ /* 0x080fe200078e00ff */
[----:B------:R-:W-:Y:S03]  /*4c60*/  SHF.R.U32.HI R12, RZ, R19, R12 ;  /* 0x00000013ff0c7219 */ /* 0x000fe6000001160c */
[----:B------:R-:W-:Y:S01]  /*4c70*/  IMAD.HI.U32 R2, R9, R4, RZ ;  /* 0x0000000409027227 */ /* 0x000fe200078e00ff */
[----:B------:R-:W-:Y:S02]  /*4c80*/  @P2 SHF.R.U32.HI R0, RZ, R5, R8 ;  /* 0x00000005ff002219 */ /* 0x000fe40000011608 */
[----:B------:R-:W-:Y:S02]  /*4c90*/  SHF.R.U32.HI R8, RZ, R25, R13 ;  /* 0x00000019ff087219 */ /* 0x000fe4000001160d */
[----:B------:R-:W-:Y:S01]  /*4ca0*/  @P2 SHF.R.U32.HI R9, RZ, R5, R2 ;  /* 0x00000005ff092219 */ /* 0x000fe20000011602 */
[----:B------:R-:W-:Y:S01]  /*4cb0*/  IMAD R0, R40, R0, RZ ;  /* 0x0000000028007224 */ /* 0x000fe200078e02ff */
[----:B------:R-:W-:Y:S02]  /*4cc0*/  SEL R8, R10, R8, !P0 ;  /* 0x000000080a087207 */ /* 0x000fe40004000000 */
[----:B------:R-:W-:Y:S01]  /*4cd0*/  SEL R2, R11, R12, !P4 ;  /* 0x0000000c0b027207 */ /* 0x000fe20006000000 */
[----:B------:R-:W-:Y:S01]  /*4ce0*/  IMAD R12, R40, R9, RZ ;  /* 0x00000009280c7224 */ /* 0x000fe200078e02ff */
[C---:B------:R-:W-:Y:S01]  /*4cf0*/  ISETP.GE.AND P0, PT, R8.reuse, R0, PT ;  /* 0x000000000800720c */ /* 0x040fe20003f06270 */
[----:B------:R-:W-:Y:S03]  /*4d00*/  IMAD.HI.U32 R0, R8, R4, RZ ;  /* 0x0000000408007227 */ /* 0x000fe600078e00ff */
[----:B------:R-:W-:Y:S02]  /*4d10*/  ISETP.GE.OR P0, PT, R2, R12, P0 ;  /* 0x0000000c0200720c */ /* 0x000fe40000706670 */
[-C--:B------:R-:W-:Y:S04]  /*4d20*/  SHF.R.U32.HI R0, RZ, R5.reuse, R0 ;  /* 0x00000005ff007219 */ /* 0x080fe80000011600 */
[----:B------:R-:W-:Y:S05]  /*4d30*/  SEL R13, R8, R0, !P2 ;  /* 0x00000000080d7207 */ /* 0x000fea0005000000 */
[----:B------:R-:W-:Y:S02]  /*4d40*/  IMAD.MOV R12, RZ, RZ, -R13 ;  /* 0x000000ffff0c7224 */ /* 0x000fe400078e0a0d */
[----:B------:R-:W-:Y:S04]  /*4d50*/  @!P0 IMAD.HI.U32 R0, R2, R4, RZ ;  /* 0x0000000402008227 */ /* 0x000fe800078e00ff */
[----:B------:R-:W-:Y:S01]  /*4d60*/  IMAD R12, R40, R12, R8 ;  /* 0x0000000c280c7224 */ /* 0x000fe200078e0208 */
[----:B------:R-:W-:Y:S04]  /*4d70*/  @!P0 SHF.R.U32.HI R0, RZ, R5, R0 ;  /* 0x00000005ff008219 */ /* 0x000fe80000011600 */
[----:B------:R-:W-:Y:S04]  /*4d80*/  @!P0 SEL R0, R2, R0, !P2 ;  /* 0x0000000002008207 */ /* 0x000fe80005000000 */
[----:B------:R-:W-:Y:S01]  /*4d90*/  @!P0 IADD3 R13, PT, PT, R13, -R0, RZ ;  /* 0x800000000d0d8210 */ /* 0x000fe20007ffe0ff */
[----:B------:R-:W-:Y:S01]  /*4da0*/  @!P0 IMAD R0, R9, R12, R0 ;  /* 0x0000000c09008224 */ /* 0x000fe200078e0200 */
[----:B------:R-:W-:Y:S01]  /*4db0*/  IADD3 R9, PT, PT, -R8, RZ, RZ ;  /* 0x000000ff08097210 */ /* 0x000fe20007ffe1ff */
[--C-:B------:R-:W-:Y:S02]  /*4dc0*/  IMAD.MOV R12, RZ, RZ, -R2.reuse ;  /* 0x000000ffff0c7224 */ /* 0x100fe400078e0a02 */
[----:B------:R-:W-:Y:S02]  /*4dd0*/  @!P0 IMAD R8, R13, R40, R2 ;  /* 0x000000280d088224 */ /* 0x000fe400078e0202 */
[----:B------:R-:W-:Y:S02]  /*4de0*/  @!P0 IMAD.MOV.U32 R2, RZ, RZ, R0 ;  /* 0x000000ffff028224 */ /* 0x000fe400078e0000 */
[----:B------:R-:W-:Y:S02]  /*4df0*/  IMAD R11, R3, R12, R11 ;  /* 0x0000000c030b7224 */ /* 0x000fe400078e020b */
[----:B------:R-:W-:Y:S02]  /*4e00*/  IMAD R10, R6, R9, R10 ;  /* 0x00000009060a7224 */ /* 0x000fe400078e020a */
[----:B------:R-:W-:Y:S02]  /*4e10*/  IMAD R11, R2, R3, R11 ;  /* 0x00000003020b7224 */ /* 0x000fe400078e020b */
[----:B------:R-:W-:Y:S02]  /*4e20*/  IMAD R10, R8, R6, R10 ;  /* 0x00000006080a7224 */ /* 0x000fe400078e020a */
.L_x_85:
[----:B------:R-:W-:Y:S05]  /*4e30*/  BRA.U UP0, `(.L_x_86) ;  /* 0x0000000100107547 */ /* 0x000fea000b800000 */
[----:B------:R-:W-:Y:S04]  /*4e40*/  MOV R2, UR14 ;  /* 0x0000000e00027c02 */ /* 0x000fe80008000f00 */
[----:B------:R-:W-:Y:S04]  /*4e50*/  SHF.L.U32 R2, R2, 0x1f, RZ ;  /* 0x0000001f02027819 */ /* 0x000fe800000006ff */
[----:B------:R-:W2:Y:S02]  /*4e60*/  SYNCS.PHASECHK.TRANS64.TRYWAIT P0, [UR4+0xb8], R2 ;  /* 0x0000b802ff0075a7 */ /* 0x000ea40008001104 */
[----:B--2---:R-:W-:Y:S05]  /*4e70*/  @!P0 BRA `(.L_x_87) ;  /* 0x0000003c00388947 */ /* 0x004fea0003800000 */
.L_x_86:
[----:B-1----:R-:W-:Y:S01]  /*4e80*/  ISETP.NE.U32.AND P0, PT, R16, RZ, PT ;  /* 0x000000ff1000720c */ /* 0x002fe20003f05070 */
[----:B------:R-:W-:Y:S01]  /*4e90*/  USHF.L.U32 UR11, UR27, 0x7, URZ ;  /* 0x000000071b0b7899 */ /* 0x000fe200080006ff */
[----:B------:R-:W-:Y:S02]  /*4ea0*/  R2UR UR10, R24 ;  /* 0x00000000180a72ca */ /* 0x000fe400000e0000 */
[C---:B------:R-:W-:Y:S02]  /*4eb0*/  ISETP.NE.AND.EX P0, PT, R17.reuse, RZ, PT, P0 ;  /* 0x000000ff1100720c */ /* 0x040fe40003f05300 */
[----:B------:R-:W-:Y:S04]  /*4ec0*/  ISETP.NE.U32.AND P2, PT, R16, RZ, PT ;  /* 0x000000ff1000720c */ /* 0x000fe80003f45070 */
[----:B------:R-:W-:Y:S05]  /*4ed0*/  ISETP.NE.AND.EX P2, PT, R17, RZ, PT, P2 ;  /* 0x000000ff1100720c */ /* 0x000fea0003f45320 */
[----:B------:R-:W-:Y:S02]  /*4ee0*/  USHF.L.U32 UR10, UR10, 0x6, URZ ;  /* 0x000000060a0a7899 */ /* 0x000fe400080006ff */
[----:B------:R-:W-:Y:S10]  /*4ef0*/  @!P0 BRA `(.L_x_88) ;  /* 0x00000000002c8947 */ /* 0x000ff40003800000 */
[----:B------:R-:W-:Y:S01]  /*4f00*/  ISETP.NE.U32.AND P0, PT, R14, RZ, PT ;  /* 0x000000ff0e00720c */ /* 0x000fe20003f05070 */
[----:B------:R-:W-:Y:S03]  /*4f10*/  IMAD.MOV.U32 R88, RZ, RZ, 0x1 ;  /* 0x00000001ff587424 */ /* 0x000fe600078e00ff */
[----:B------:R-:W-:Y:S11]  /*4f20*/  ISETP.NE.AND.EX P0, PT, R15, RZ, PT, P0 ;  /* 0x000000ff0f00720c */ /* 0x000ff60003f05300 */
[----:B------:R-:W-:Y:S02]  /*4f30*/  @!UPT UIADD3 URZ, UPT, UPT, URZ, URZ, URZ ;  /* 0x000000fffffff290 */ /* 0x000fe4000fffe0ff */
[----:B------:R-:W1:Y:S01]  /*4f40*/  @P0 LDC.64 R8, c[0x0][0xc88] ;  /* 0x00032200ff080b82 */ /* 0x000e620000000a00 */
[----:B--2---:R-:W-:Y:S04]  /*4f50*/  @P0 IMAD R0, R16, UR44, RZ ;  /* 0x0000002c10000c24 */ /* 0x004fe8000f8e02ff */
[----:B-1----:R-:W-:Y:S04]  /*4f60*/  @P0 IMAD.WIDE R8, R0, 0x4, R8 ;  /* 0x0000000400080825 */ /* 0x002fe800078e0208 */
[----:B------:R-:W-:Y:S01]  /*4f70*/  HFMA2 R0, -RZ, RZ, 0, 5.9604644775390625e-08 ;  /* 0x00000001ff007431 */ /* 0x000fe200000001ff */
[----:B-----5:R1:W5:Y:S04]  /*4f80*/  @P0 LDG.E R49, desc[UR46][R8.64] ;  /* 0x0000002e08310981 */ /* 0x020368000c1e1900 */
[----:B------:R-:W-:Y:S01]  /*4f90*/  @!P0 PRMT R88, R0, 0x7610, R88 ;  /* 0x0000761000588816 */ /* 0x000fe20000000058 */
[----:B-1----:R-:W3:Y:S06]  /*4fa0*/  @!P0 LDC R49, c[0x0][0xc80] ;  /* 0x00032000ff318b82 */ /* 0x002eec0000000800 */
.L_x_88:
[----:B---3-5:R-:W-:Y:S01]  /*4fb0*/  @!P2 FSETP.EQ.AND P0, PT, R49, RZ, PT ;  /* 0x000000ff3100a20b */ /* 0x028fe20003f02000 */
[----:B------:R-:W-:Y:S01]  /*4fc0*/  @!UPT UIADD3 URZ, UPT, UPT, URZ, URZ, URZ ;  /* 0x000000fffffff290 */ /* 0x000fe2000fffe0ff */
[----:B------:R-:W-:Y:S11]  /*4fd0*/  @!P2 BRA `(.L_x_89) ;  /* 0x000000000018a947 */ /* 0x000ff60003800000 */
[----:B------:R-:W-:Y:S02]  /*4fe0*/  LOP3.LUT P2, RZ, R88, 0xff, RZ, 0xc0, !PT ;  /* 0x000000ff58ff7812 */ /* 0x000fe4000784c0ff */
[----:B------:R-:W-:Y:S04]  /*4ff0*/  ISETP.NE.U32.AND P0, PT, R14, RZ, PT ;  /* 0x000000ff0e00720c */ /* 0x000fe80003f05070 */
[----:B------:R-:W-:Y:S04]  /*5000*/  ISETP.NE.AND.EX P0, PT, R15, RZ, PT, P0 ;  /* 0x000000ff0f00720c */ /* 0x000fe80003f05300 */
[----:B------:R-:W-:Y:S03]  /*5010*/  PLOP3.LUT P0, PT, P0, PT, PT, 0x8, 0x80 ;  /* 0x000000000080781c */ /* 0x000fe6000070e170 */
[----:B------:R-:W-:Y:S11]  /*5020*/  @P2 FSETP.EQ.AND P0, PT, R49, RZ, PT ;  /* 0x000000ff3100220b */ /* 0x000ff60003f02000 */
[----:B------:R-:W-:Y:S02]  /*5030*/  @!UPT UIADD3 URZ, UPT, UPT, URZ, URZ, URZ ;  /* 0x000000fffffff290 */ /* 0x000fe4000fffe0ff */
.L_x_89:
[----:B------:R-:W-:Y:S01]  /*5040*/  ULEA UR7, UR8, UR4, 0x3 ;  /* 0x0000000408077291 */ /* 0x000fe2000f8e18ff */
[----:B------:R-:W-:Y:S02]  /*5050*/  SHF.L.U32 R9, R34, 0x1f, RZ ;  /* 0x0000001f22097819 */ /* 0x000fe400000006ff */
[----:B------:R-:W-:Y:S04]  /*5060*/  ELECT P4, URZ, PT ;  /* 0x0000000000ff782f */ /* 0x000fe80003880000 */
[----:B------:R-:W-:Y:S02]  /*5070*/  PLOP3.LUT P4, PT, P0, P4, PT, 0xf2, 0x2f ;  /* 0x00000000002f781c */ /* 0x000fe40000789e72 */
[----:B------:R-:W1:Y:S11]  /*5080*/  SYNCS.PHASECHK.TRANS64.TRYWAIT P2, [UR7+0x98], R9 ;  /* 0x00009809ff0075a7 */ /* 0x000e760008041107 */
[----:B------:R-:W-:Y:S05]  /*5090*/  @!P4 IADD3 R8, P0, PT, R32, 0x980, RZ ;  /* 0x000009802008c810 */ /* 0x000fea0007f1e0ff */
[----:B--2---:R-:W-:Y:S01]  /*50a0*/  @!P4 IMAD.X R2, RZ, RZ, R33, P0 ;  /* 0x000000ffff02c224 */ /* 0x004fe200000e0621 */
[----:B-1----:R-:W-:Y:S07]  /*50b0*/  @!P2 BRA `(.L_x_90) ;  /* 0x0000003800c0a947 */ /* 0x002fee0003800000 */
.L_x_165:
[----:B------:R-:W2:Y:S01]  /*50c0*/  LDC.64 R12, c[0x0][0xf18] ;  /* 0x0003c600ff0c7b82 */ /* 0x000ea20000000a00 */
[----:B------:R-:W-:Y:S01]  /*50d0*/  @!P4 R2UR UR5, R2 ;  /* 0x000000000205c2ca */ /* 0x000fe200000e0000 */
[----:B------:R-:W-:Y:S01]  /*50e0*/  VOTEU.ALL UP1, P4 ;  /* 0x0000000000ff7886 */ /* 0x000fe20002020000 */
[----:B------:R-:W-:Y:S01]  /*50f0*/  @!P4 R2UR UR9, R8 ;  /* 0x000000000809c2ca */ /* 0x000fe200000e0000 */
[----:B------:R-:W-:Y:S01]  /*5100*/  UIADD3 UR6, UPT, UPT, UR8, 0x1, URZ ;  /* 0x0000000108067890 */ /* 0x000fe2000fffe0ff */
[----:B-1----:R-:W-:Y:S03]  /*5110*/  @!P4 IMAD.MOV.U32 R0, RZ, RZ, 0x2000 ;  /* 0x00002000ff00c424 */ /* 0x002fe600078e00ff */
[----:B------:R-:W1:Y:S01]  /*5120*/  @!P1 LDC R2, c[0x0][0xf0c] ;  /* 0x0003c300ff029b82 */ /* 0x000e620000000800 */
[----:B------:R-:W-:Y:S01]  /*5130*/  @!UP1 ULEA UR8, UR8, UR4, 0xd ;  /* 0x0000000408089291 */ /* 0x000fe2000f8e68ff */
[----:B------:R-:W-:Y:S01]  /*5140*/  @P3 SHF.R.U32.HI R29, RZ, 0x10, R21 ;  /* 0x00000010ff1d3819 */ /* 0x000fe20000011615 */
[----:B------:R-:W-:Y:S01]  /*5150*/  VOTEU.ALL UP0, P4 ;  /* 0x0000000000ff7886 */ /* 0x000fe20002000000 */
[----:B------:R-:W-:Y:S01]  /*5160*/  UMOV UR18, 0x0 ;  /* 0x0000000000127882 */ /* 0x000fe20000000000 */
[----:B------:R-:W-:Y:S01]  /*5170*/  @!UP1 UIADD3 UR8, UPT, UPT, UR8, 0x200, URZ ;  /* 0x0000020008089890 */ /* 0x000fe2000fffe0ff */
[----:B------:R-:W-:Y:S01]  /*5180*/  VIADD R31, R31, 0x1 ;  /* 0x000000011f1f7836 */ /* 0x000fe20000000000 */
[----:B------:R-:W-:Y:S01]  /*5190*/  UMOV UR19, 0x10000000 ;  /* 0x1000000000137882 */ /* 0x000fe20000000000 */
[----:B------:R-:W-:Y:S01]  /*51a0*/  IMAD.U32 R9, RZ, RZ, UR5 ;  /* 0x00000005ff097e24 */ /* 0x000fe2000f8e00ff */
[----:B------:R-:W-:Y:S01]  /*51b0*/  UMOV UR12, UR44 ;  /* 0x0000002c000c7c82 */ /* 0x000fe20008000000 */
[----:B------:R-:W-:Y:S01]  /*51c0*/  IMAD.U32 R8, RZ, RZ, UR9 ;  /* 0x00000009ff087e24 */ /* 0x000fe2000f8e00ff */
[----:B------:R-:W-:Y:S02]  /*51d0*/  UIADD3 UR9, UPT, UPT, UR7, 0x80, URZ ;  /* 0x0000008007097890 */ /* 0x000fe4000fffe0ff */
[----:B------:R-:W-:Y:S01]  /*51e0*/  @!P4 R2UR UR17, R9 ;  /* 0x000000000911c2ca */ /* 0x000fe200000e0000 */
[----:B------:R-:W-:Y:S01]  /*51f0*/  UISETP.NE.AND UP2, UPT, UR6, 0x3, UPT ;  /* 0x000000030600788c */ /* 0x000fe2000bf45270 */
[----:B------:R-:W-:Y:S01]  /*5200*/  @!P4 R2UR UR16, R8 ;  /* 0x000000000810c2ca */ /* 0x000fe200000e0000 */
[----:B------:R-:W-:Y:S01]  /*5210*/  UPRMT UR13, UR45, 0x654, UR9 ;  /* 0x000006542d0d7896 */ /* 0x000fe20008000009 */
[----:B------:R-:W3:Y:S01]  /*5220*/  LDC.64 R8, c[0x0][0xf10] ;  /* 0x0003c400ff087b82 */ /* 0x000ee20000000a00 */
[----:B------:R-:W-:Y:S02]  /*5230*/  USEL UR15, URZ, 0x1, UP2 ;  /* 0x00000001ff0f7887 */ /* 0x000fe40009000000 */
[----:B------:R-:W-:Y:S04]  /*5240*/  USEL UR6, UR6, URZ, UP2 ;  /* 0x000000ff06067287 */ /* 0x000fe80009000000 */
[----:B------:R-:W-:Y:S01]  /*5250*/  ULEA UR5, UR6, UR4, 0x3 ;  /* 0x0000000406057291 */ /* 0x000fe2000f8e18ff */
[----:B------:R-:W-:Y:S03]  /*5260*/  LOP3.LUT R34, R34, UR15, RZ, 0x3c, !PT ;  /* 0x0000000f22227c12 */ /* 0x000fe6000f8e3cff */
[----:B------:R4:W-:Y:S01]  /*5270*/  @!UP0 UTMALDG.3D [UR8], [UR16], desc[UR18] ;  /* 0x00001208100085b4 */ /* 0x0009e20008011000 */
[----:B------:R5:W-:Y:S01]  /*5280*/  @!P4 SYNCS.ARRIVE.TRANS64.RED.A0TR RZ, [UR7+0x80], R0 ;  /* 0x00008000ffffc9a7 */ /* 0x000be20008300407 */
[----:B------:R-:W-:Y:S01]  /*5290*/  SHF.L.U32 R24, R34, 0x1f, RZ ;  /* 0x0000001f22187819 */ /* 0x000fe200000006ff */
[C---:B---3--:R-:W-:Y:S01]  /*52a0*/  @!P1 IMAD.HI.U32 R8, R11.reuse, R8, RZ ;  /* 0x000000080b089227 */ /* 0x048fe200078e00ff */
[----:B--2---:R-:W-:Y:S02]  /*52b0*/  @!P1 ISETP.NE.AND P0, PT, R12, 0x1, PT ;  /* 0x000000010c00980c */ /* 0x004fe40003f05270 */
[----:B-1----:R-:W-:Y:S01]  /*52c0*/  @!P1 ISETP.NE.AND P2, PT, R2, 0x1, PT ;  /* 0x000000010200980c */ /* 0x002fe20003f45270 */
[----:B------:R-:W-:Y:S01]  /*52d0*/  SYNCS.ARRIVE.TRANS64.RED.A1T0 RZ, [UR13], RZ ;  /* 0x000000ffffff79a7 */ /* 0x000fe2000810040d */
[C---:B------:R-:W-:Y:S01]  /*52e0*/  @!P1 IMAD.HI.U32 R13, R10.reuse, R13, RZ ;  /* 0x0000000d0a0d9227 */ /* 0x040fe200078e00ff */
[----:B------:R-:W-:Y:S04]  /*52f0*/  @!P1 SHF.R.U32.HI R8, RZ, R9, R8 ;  /* 0x00000009ff089219 */ /* 0x000fe80000011608 */
[----:B------:R-:W-:Y:S01]  /*5300*/  @!P1 SEL R8, R11, R8, !P2 ;  /* 0x000000080b089207 */ /* 0x000fe20005000000 */
[----:B------:R-:W1:Y:S01]  /*5310*/  SYNCS.PHASECHK.TRANS64.TRYWAIT P5, [UR5+0x98], R24 ;  /* 0x00009818ff0075a7 */ /* 0x000e6200080a1105 */
[----:B-----5:R-:W2:Y:S02]  /*5320*/  @!P1 LDC R0, c[0x0][0xf20] ;  /* 0x0003c800ff009b82 */ /* 0x020ea40000000800 */
[----:B--2---:R-:W-:Y:S04]  /*5330*/  @!P1 SHF.R.U32.HI R0, RZ, R0, R13 ;  /* 0x00000000ff009219 */ /* 0x004fe8000001160d */
[----:B------:R-:W-:Y:S05]  /*5340*/  @!P1 SEL R9, R10, R0, !P0 ;  /* 0x000000000a099207 */ /* 0x000fea0004000000 */
[----:B------:R-:W-:Y:S02]  /*5350*/  @!P1 IMAD.IADD R0, R9, 0x1, -R8 ;  /* 0x0000000109009824 */ /* 0x000fe400078e0a08 */
[----:B------:R-:W-:Y:S02]  /*5360*/  @!P1 IMAD.IADD R8, R8, 0x1, -R9 ;  /* 0x0000000108089824 */ /* 0x000fe400078e0a09 */
[----:B------:R-:W-:Y:S02]  /*5370*/  @!P1 IMAD R11, R0, R2, R11 ;  /* 0x00000002000b9224 */ /* 0x000fe400078e020b */
[----:B------:R-:W-:Y:S01]  /*5380*/  @!P1 IMAD R10, R8, R12, R10 ;  /* 0x0000000c080a9224 */ /* 0x000fe200078e020a */
[----:B-1--4-:R-:W-:Y:S06]  /*5390*/  @!P5 BRA `(.L_x_91) ;  /* 0x000000380020d947 */ /* 0x012fec0003800000 */
.L_x_167:
[----:B------:R-:W-:Y:S01]  /*53a0*/  UIADD3 UR9, UPT, UPT, UR5, 0x80, URZ ;  /* 0x0000008005097890 */ /* 0x000fe2000fffe0ff */
[----:B------:R-:W-:Y:S01]  /*53b0*/  @!P4 IADD3 R2, P0, PT, R32, 0x980, RZ ;  /* 0x000009802002c810 */ /* 0x000fe20007f1e0ff */
[----:B------:R-:W-:Y:S01]  /*53c0*/  VOTEU.ALL UP0, P4 ;  /* 0x0000000000ff7886 */ /* 0x000fe20002000000 */
[----:B------:R-:W-:Y:S01]  /*53d0*/  UMOV UR18, 0x0 ;  /* 0x0000000000127882 */ /* 0x000fe20000000000 */
[----:B------:R-:W-:Y:S01]  /*53e0*/  UMOV UR19, 0x10000000 ;  /* 0x1000000000137882 */ /* 0x000fe20000000000 */
[----:B------:R-:W-:Y:S01]  /*53f0*/  @!P4 R2UR UR8, R2 ;  /* 0x000000000208c2ca */ /* 0x000fe200000e0000 */
[----:B-1----:R-:W-:Y:S01]  /*5400*/  @!P4 IMAD.X R0, RZ, RZ, R33, P0 ;  /* 0x000000ffff00c224 */ /* 0x002fe200000e0621 */
[----:B------:R-:W-:Y:S01]  /*5410*/  @!UP0 UIADD3 UR10, UPT, UPT, UR10, 0x20, URZ ;  /* 0x000000200a0a8890 */ /* 0x000fe2000fffe0ff */
[----:B------:R-:W-:Y:S01]  /*5420*/  ISETP.NE.AND P0, PT, R31, 0x2, PT ;  /* 0x000000021f00780c */ /* 0x000fe20003f05270 */
[----:B------:R-:W-:Y:S01]  /*5430*/  UMOV UR12, UR44 ;  /* 0x0000002c000c7c82 */ /* 0x000fe20008000000 */
[----:B------:R-:W-:Y:S01]  /*5440*/  @P3 R2UR UR44, R29 ;  /* 0x000000001d2c32ca */ /* 0x000fe200000e0000 */
[----:B------:R-:W-:Y:S01]  /*5450*/  IMAD.IADD R24, R10, 0x1, R86 ;  /* 0x000000010a187824 */ /* 0x000fe200078e0256 */
[----:B------:R-:W-:Y:S01]  /*5460*/  @!P4 R2UR UR7, R0 ;  /* 0x000000000007c2ca */ /* 0x000fe200000e0000 */
[----:B------:R-:W-:Y:S01]  /*5470*/  IMAD.IADD R0, R11, 0x1, R87 ;  /* 0x000000010b007824 */ /* 0x000fe200078e0257 */
[----:B------:R-:W-:Y:S04]  /*5480*/  SEL R31, R31, RZ, P0 ;  /* 0x000000ff1f1f7207 */ /* 0x000fe80000000000 */
[----:B------:R-:W-:Y:S01]  /*5490*/  IMAD.U32 R8, RZ, RZ, UR8 ;  /* 0x00000008ff087e24 */ /* 0x000fe2000f8e00ff */
[----:B------:R-:W-:Y:S02]  /*54a0*/  R2UR UR27, R0 ;  /* 0x00000000001b72ca */ /* 0x000fe400000e0000 */
[----:B------:R-:W-:Y:S02]  /*54b0*/  SEL R0, RZ, 0x1, P0 ;  /* 0x00000001ff007807 */ /* 0x000fe40000000000 */
[----:B------:R-:W-:Y:S02]  /*54c0*/  @!P4 R2UR UR16, R8 ;  /* 0x000000000810c2ca */ /* 0x000fe400000e0000 */
[----:B------:R-:W-:Y:S01]  /*54d0*/  IMAD.U32 R9, RZ, RZ, UR7 ;  /* 0x00000007ff097e24 */ /* 0x000fe2000f8e00ff */
[----:B------:R-:W-:Y:S01]  /*54e0*/  @!UP0 ULEA UR7, UR6, UR4, 0xd ;  /* 0x0000000406078291 */ /* 0x000fe2000f8e68ff */
[----:B------:R-:W-:Y:S01]  /*54f0*/  LOP3.LUT R30, R30, R0, RZ, 0x3c, !PT ;  /* 0x000000001e1e7212 */ /* 0x000fe200078e3cff */
[----:B------:R-:W-:Y:S02]  /*5500*/  UIADD3 UR6, UPT, UPT, UR6, 0x1, URZ ;  /* 0x0000000106067890 */ /* 0x000fe4000fffe0ff */
[----:B------:R-:W-:Y:S01]  /*5510*/  @!P4 R2UR UR17, R9 ;  /* 0x000000000911c2ca */ /* 0x000fe200000e0000 */
[----:B------:R-:W-:Y:S01]  /*5520*/  @!UP0 UIADD3 UR8, UPT, UPT, UR7, 0x200, URZ ;  /* 0x0000020007088890 */ /* 0x000fe2000fffe0ff */
[----:B------:R-:W-:Y:S01]  /*5530*/  VOTEU.ALL UP0, P4 ;  /* 0x0000000000ff7886 */ /* 0x000fe20002000000 */
[----:B------:R-:W-:Y:S10]  /*5540*/  UPRMT UR7, UR45, 0x654, UR9 ;  /* 0x000006542d077896 */ /* 0x000ff40008000009 */
[----:B------:R1:W-:Y:S01]  /*5550*/  @!UP0 UTMALDG.3D [UR8], [UR16], desc[UR18] ;  /* 0x00001208100085b4 */ /* 0x0003e20008011000 */
[----:B------:R2:W-:Y:S01]  /*5560*/  @!P4 SYNCS.ARRIVE.TRANS64.RED.A0TR RZ, [UR5+0x80], R28 ;  /* 0x0000801cffffc9a7 */ /* 0x0005e20008300405 */
[----:B------:R-:W-:Y:S04]  /*5570*/  UISETP.NE.AND UP0, UPT, UR6, 0x3, UPT ;  /* 0x000000030600788c */ /* 0x000fe8000bf05270 */
[----:B------:R-:W-:Y:S06]  /*5580*/  USEL UR5, URZ, 0x1, UP0 ;  /* 0x00000001ff057887 */ /* 0x000fec0008000000 */
[----:B------:R-:W-:Y:S01]  /*5590*/  LOP3.LUT R34, R34, UR5, RZ, 0x3c, !PT ;  /* 0x0000000522227c12 */ /* 0x000fe2000f8e3cff */
[----:B------:R-:W-:Y:S01]  /*55a0*/  SYNCS.ARRIVE.TRANS64.RED.A1T0 RZ, [UR7], RZ ;  /* 0x000000ffffff79a7 */ /* 0x000fe20008100407 */
[----:B-1----:R-:W-:Y:S02]  /*55b0*/  USEL UR8, UR6, URZ, UP0 ;  /* 0x000000ff06087287 */ /* 0x002fe40008000000 */
[----:B------:R-:W-:Y:S01]  /*55c0*/  UPLOP3.LUT UP0, UPT, UPT, UPT, UPT, 0x80, 0x8 ;  /* 0x000000000008789c */ /* 0x000fe20003f0f070 */
[----:B------:R-:W-:Y:S10]  /*55d0*/  @P3 BRA `(.L_x_92) ;  /* 0xfffffff4001c3947 */ /* 0x000ff4000383ffff */
[----:B------:R-:W-:Y:S01]  /*55e0*/  UIADD3 UR4, UPT, UPT, UR4, 0x98, URZ ;  /* 0x0000009804047890 */ /* 0x000fe2000fffe0ff */
[----:B------:R-:W-:-:S03]  /*55f0*/  SHF.L.U32 R2, R34, 0x1f, RZ ;  /* 0x0000001f22027819 */ /* 0x000fc600000006ff */
[----:B------:R-:W-:-:S09]  /*5600*/  ULEA UR5, UR8, UR4, 0x3 ;  /* 0x0000000408057291 */ /* 0x000fd2000f8e18ff */
[----:B------:R-:W1:Y:S02]  /*5610*/  SYNCS.PHASECHK.TRANS64.TRYWAIT P0, [UR5], R2 ;  /* 0x00000002ff0075a7 */ /* 0x000e640008001105 */
[----:B-1----:R-:W-:Y:S05]  /*5620*/  @!P0 BRA `(.L_x_93) ;  /* 0x0000003400948947 */ /* 0x002fea0003800000 */
.L_x_169:
        /* <DEDUP_REMOVED lines=9> */
.L_x_171:
[----:B------:R-:W-:-:S04]  /*56c0*/  UIADD3 UR6, UPT, UPT, UR6, 0x1, URZ ;  /* 0x0000000106067890 */ /* 0x000fc8000fffe0ff */
[----:B------:R-:W-:-:S04]  /*56d0*/  UISETP.NE.AND UP0, UPT, UR6, 0x3, UPT ;  /* 0x000000030600788c */ /* 0x000fc8000bf05270 */
[----:B------:R-:W-:Y:S02]  /*56e0*/  USEL UR5, URZ, 0x1, UP0 ;  /* 0x00000001ff057887 */ /* 0x000fe40008000000 */
[----:B------:R-:W-:-:S04]  /*56f0*/  USEL UR6, UR6, URZ, UP0 ;  /* 0x000000ff06067287 */ /* 0x000fc80008000000 */
[----:B------:R-:W-:Y:S01]  /*5700*/  ULEA UR6, UR6, UR4, 0x3 ;  /* 0x0000000406067291 */ /* 0x000fe2000f8e18ff */
[----:B-1----:R-:W-:-:S04]  /*5710*/  LOP3.LUT R2, R34, UR5, RZ, 0x3c, !PT ;  /* 0x0000000522027c12 */ /* 0x002fc8000f8e3cff */
[----:B------:R-:W-:Y:S01]  /*5720*/  SHF.L.U32 R2, R2, 0x1f, RZ ;  /* 0x0000001f02027819 */ /* 0x000fe200000006ff */
[----:B------:R-:W-:-:S07]  /*5730*/  IMAD.U32 R0, RZ, RZ, UR6 ;  /* 0x00000006ff007e24 */ /* 0x000fce000f8e00ff */
.L_x_95:
[----:B-1----:R1:W3:Y:S02]  /*5740*/  SYNCS.PHASECHK.TRANS64.TRYWAIT P0, [R0+URZ], R2 ;  /* 0x00000002000075a7 */ /* 0x0022e400080011ff */
[----:B---3--:R-:W-:Y:S05]  /*5750*/  @!P0 NANOSLEEP.SYNCS 0x989680 ;  /* 0x009896800000895d */ /* 0x008fea0003900000 */
[----:B------:R-:W3:Y:S02]  /*5760*/  @!P0 SYNCS.PHASECHK.TRANS64 P0, [R0+URZ], R2 ;  /* 0x00000002000085a7 */ /* 0x000ee400080010ff */
[----:B---3--:R-:W-:Y:S05]  /*5770*/  @P0 EXIT ;  /* 0x000000000000094d */ /* 0x008fea0003800000 */
[----:B------:R-:W-:Y:S05]  /*5780*/  BRA `(.L_x_95) ;  /* 0xfffffffc00ec7947 */ /* 0x000fea000383ffff */
.L_x_83:
[----:B------:R-:W-:-:S06]  /*5790*/  UISETP.GE.AND UP0, UPT, UR6, 0x4, UPT ;  /* 0x000000040600788c */ /* 0x000fcc000bf06270 */
[----:B------:R-:W-:-:S13]  /*57a0*/  PLOP3.LUT P0, PT, PT, PT, UP0, 0x80, 0x8 ;  /* 0x000000000008781c */ /* 0x000fda0003f0f008 */
[----:B---3--:R-:W-:Y:S05]  /*57b0*/  @!P0 EXIT ;  /* 0x000000000000894d */ /* 0x008fea0003800000 */
[----:B------:R-:W-:Y:S01]  /*57c0*/  BAR.SYNC.DEFER_BLOCKING 0x6, 0xa0 ;  /* 0x0182800000007b1d */ /* 0x000fe20000010000 */
[C---:B------:R-:W-:Y:S01]  /*57d0*/  IMAD.SHL.U32 R2, R93.reuse, 0x20, RZ ;  /* 0x000000205d027824 */ /* 0x040fe200078e00ff */
[C---:B------:R-:W-:Y:S01]  /*57e0*/  LOP3.LUT R94, R93.reuse, 0x2, RZ, 0xc0, !PT ;  /* 0x000000025d5e7812 */ /* 0x040fe200078ec0ff */
[C---:B------:R-:W-:Y:S01]  /*57f0*/  IMAD.SHL.U32 R99, R93.reuse, 0x4, RZ ;  /* 0x000000045d637824 */ /* 0x040fe200078e00ff */
[C---:B------:R-:W-:Y:S01]  /*5800*/  LOP3.LUT R100, R93.reuse, 0x60, RZ, 0xc0, !PT ;  /* 0x000000605d647812 */ /* 0x040fe200078ec0ff */
[C---:B------:R-:W-:Y:S01]  /*5810*/  IMAD.U32 R46, R93.reuse, 0x10000, RZ ;  /* 0x000100005d2e7824 */ /* 0x040fe200078e00ff */
[----:B------:R-:W-:Y:S02]  /*5820*/  UMOV UR49, 0x400 ;  /* 0x0000040000317882 */ /* 0x000fe40000000000 */
[----:B------:R-:W1:Y:S01]  /*5830*/  LDC R91, c[0x0][0x370] ;  /* 0x0000dc00ff5b7b82 */ /* 0x000e620000000800 */
[----:B------:R-:W-:Y:S01]  /*5840*/  ULEA UR49, UR45, UR49, 0x18 ;  /* 0x000000312d317291 */ /* 0x000fe2000f8ec0ff */
[----:B------:R-:W-:Y:S01]  /*5850*/  LOP3.LUT R3, R2, 0xc0, RZ, 0xc0, !PT ;  /* 0x000000c002037812 */ /* 0x000fe200078ec0ff */
[----:B------:R-:W-:Y:S01]  /*5860*/  IMAD.MOV.U32 R45, RZ, RZ, RZ ;  /* 0x000000ffff2d7224 */ /* 0x000fe200078e00ff */
[----:B------:R-:W-:Y:S01]  /*5870*/  LOP3.LUT R93, R93, 0x4, RZ, 0xc0, !PT ;  /* 0x000000045d5d7812 */ /* 0x000fe200078ec0ff */
[----:B------:R-:W-:Y:S01]  /*5880*/  UIADD3 UR53, UPT, UPT, UR49, 0x200, URZ ;  /* 0x0000020031357890 */ /* 0x000fe2000fffe0ff */
[----:B------:R-:W-:-:S02]  /*5890*/  LOP3.LUT R99, R3, 0x18, R99, 0xf8, !PT ;  /* 0x0000001803637812 */ /* 0x000fc400078ef863 */
[----:B------:R-:W-:Y:S01]  /*58a0*/  CS2R R96, SRZ ;  /* 0x0000000000607805 */ /* 0x000fe2000001ff00 */
[----:B------:R-:W2:Y:S01]  /*58b0*/  LDC R42, c[0x0][0xf0c] ;  /* 0x0003c300ff2a7b82 */ /* 0x000ea20000000800 */
[----:B------:R-:W-:Y:S01]  /*58c0*/  LOP3.LUT R46, R46, 0x600000, RZ, 0xc0, !PT ;  /* 0x006000002e2e7812 */ /* 0x000fe200078ec0ff */
[----:B------:R-:W-:Y:S01]  /*58d0*/  IMAD.MOV.U32 R103, RZ, RZ, RZ ;  /* 0x000000ffff677224 */ /* 0x000fe200078e00ff */
[----:B------:R-:W-:Y:S01]  /*58e0*/  IADD3 R98, PT, PT, -R93, 0x2, RZ ;  /* 0x000000025d627810 */ /* 0x000fe20007ffe1ff */
[----:B------:R-:W-:Y:S01]  /*58f0*/  IMAD.MOV R94, RZ, RZ, -R94 ;  /* 0x000000ffff5e7224 */ /* 0x000fe200078e0a5e */
[----:B------:R-:W-:Y:S01]  /*5900*/  LOP3.LUT R99, R99, 0xf20, R2, 0xf8, !PT ;  /* 0x00000f2063637812 */ /* 0x000fe200078ef802 */
[----:B------:R-:W-:Y:S01]  /*5910*/  IMAD.MOV R93, RZ, RZ, -R93 ;  /* 0x000000ffff5d7224 */ /* 0x000fe200078e0a5d */
[----:B------:R-:W3:Y:S01]  /*5920*/  LDCU.64 UR54, c[0x0][0x348] ;  /* 0x00006900ff3677ac */ /* 0x000ee20008000a00 */
[----:B------:R-:W4:Y:S01]  /*5930*/  LDC R89, c[0x0][0xf20] ;  /* 0x0003c800ff597b82 */ /* 0x000f220000000800 */
[----:B------:R-:W3:Y:S01]  /*5940*/  LDS R0, [UR49+0x150] ;  /* 0x00015031ff007984 */ /* 0x000ee20008000800 */
[----:B------:R-:W-:Y:S01]  /*5950*/  IMAD.SHL.U32 R98, R98, 0x10, RZ ;  /* 0x0000001062627824 */ /* 0x000fe200078e00ff */
[----:B------:R-:W-:Y:S01]  /*5960*/  LEA R99, R99, UR53, 0x1 ;  /* 0x0000003563637c11 */ /* 0x000fe2000f8e08ff */
[----:B------:R-:W-:Y:S01]  /*5970*/  UMOV UR52, 0x1 ;  /* 0x0000000100347882 */ /* 0x000fe20000000000 */
[----:B------:R-:W-:Y:S01]  /*5980*/  UMOV UR56, URZ ;  /* 0x000000ff00387c82 */ /* 0x000fe20008000000 */
[----:B------:R-:W1:Y:S02]  /*5990*/  LDCU.64 UR40, c[0x0][0xc88] ;  /* 0x00019100ff2877ac */ /* 0x000e640008000a00 */
[----:B------:R-:W1:Y:S01]  /*59a0*/  LDC R41, c[0x0][0xf30] ;  /* 0x0003cc00ff297b82 */ /* 0x000e620000000800 */
[----:B------:R-:W1:Y:S01]  /*59b0*/  LDCU.64 UR42, c[0x0][0xc90] ;  /* 0x00019200ff2a77ac */ /* 0x000e620008000a00 */
[----:B------:R-:W-:Y:S01]  /*59c0*/  UMOV UR51, URZ ;  /* 0x000000ff00337c82 */ /* 0x000fe20008000000 */
[----:B------:R-:W-:-:S05]  /*59d0*/  UMOV UR50, URZ ;  /* 0x000000ff00327c82 */ /* 0x000fca0008000000 */
[----:B------:R-:W1:Y:S08]  /*59e0*/  LDC.64 R84, c[0x0][0xf10] ;  /* 0x0003c400ff547b82 */ /* 0x000e700000000a00 */
[----:B------:R-:W1:Y:S08]  /*59f0*/  LDC.64 R38, c[0x0][0xf18] ;  /* 0x0003c600ff267b82 */ /* 0x000e700000000a00 */
[----:B------:R-:W1:Y:S08]  /*5a00*/  LDC.64 R36, c[0x0][0xf28] ;  /* 0x0003ca00ff247b82 */ /* 0x000e700000000a00 */
[----:B------:R-:W1:Y:S01]  /*5a10*/  LDC.64 R82, c[0x0][0xcb0] ;  /* 0x00032c00ff527b82 */ /* 0x000e620000000a00 */
[----:B---3--:R-:W-:-:S07]  /*5a20*/  IMAD.IADD R46, R0, 0x1, R46 ;  /* 0x00000001002e7824 */ /* 0x008fce00078e022e */
[----:B------:R-:W3:Y:S08]  /*5a30*/  LDC.64 R80, c[0x0][0xca8] ;  /* 0x00032a00ff507b82 */ /* 0x000ef00000000a00 */
[----:B--2-4-:R-:W1:Y:S02]  /*5a40*/  LDC R90, c[0x0][0x374] ;  /* 0x0000dd00ff5a7b82 */ /* 0x014e640000000800 */
.L_x_126:
[C---:B------:R-:W-:Y:S02]  /*5a50*/  LEA R0, R103.reuse, UR49, 0x3 ;  /* 0x0000003167007c11 */ /* 0x040fe4000f8e18ff */
[----:B------:R-:W-:Y:S02]  /*5a60*/  SHF.L.U32 R2, R96, 0x1f, RZ ;  /* 0x0000001f60027819 */ /* 0x000fe400000006ff */
[----:B------:R-:W-:Y:S02]  /*5a70*/  LEA R16, R103, UR49, 0x4 ;  /* 0x0000003167107c11 */ /* 0x000fe4000f8e20ff */
[----:B------:R-:W2:Y:S02]  /*5a80*/  SYNCS.PHASECHK.TRANS64.TRYWAIT P0, [R0+URZ+0xc0], R2 ;  /* 0x0000c002000075a7 */ /* 0x000ea400080011ff */
[----:B--2---:R-:W-:Y:S05]  /*5a90*/  @!P0 BRA `(.L_x_96) ;  /* 0x0000003000a88947 */ /* 0x004fea0003800000 */
.L_x_172:
[----:B------:R-:W4:Y:S01]  /*5aa0*/  LDC.64 R10, c[0x0][0xf10] ;  /* 0x0003c400ff0a7b82 */ /* 0x000f220000000a00 */
[----:B------:R-:W3:Y:S01]  /*5ab0*/  LDS.128 R16, [R16+0x130] ;  /* 0x0001300010107984 */ /* 0x000ee20000000c00 */
[----:B-1----:R-:W-:Y:S01]  /*5ac0*/  ISETP.NE.AND P1, PT, R41, 0x1, PT ;  /* 0x000000012900780c */ /* 0x002fe20003f25270 */
[----:B--2---:R-:W-:Y:S01]  /*5ad0*/  VIADD R0, R0, 0xd0 ;  /* 0x000000d000007836 */ /* 0x004fe20000000000 */
[----:B------:R-:W-:Y:S04]  /*5ae0*/  ISETP.GE.AND P0, PT, R40, 0x1, PT ;  /* 0x000000012800780c */ /* 0x000fe80003f06270 */
[----:B------:R-:W1:Y:S01]  /*5af0*/  LDC.64 R8, c[0x0][0xf18] ;  /* 0x0003c600ff087b82 */ /* 0x000e620000000a00 */
[----:B------:R-:W-:Y:S01]  /*5b00*/  PRMT R0, RZ, 0x654, R0 ;  /* 0x00000654ff007816 */ /* 0x000fe20000000000 */
[----:B------:R-:W-:Y:S01]  /*5b10*/  @!PT LDS RZ, [RZ] ;  /* 0x00000000fffff984 */ /* 0x000fe20000000800 */
[----:B------:R-:W-:Y:S01]  /*5b20*/  @!PT LDS RZ, [RZ] ;  /* 0x00000000fffff984 */ /* 0x000fe20000000800 */
[----:B------:R-:W-:Y:S01]  /*5b30*/  @!PT LDS RZ, [RZ] ;  /* 0x00000000fffff984 */ /* 0x000fe20000000800 */
[----:B------:R-:W-:Y:S01]  /*5b40*/  @!PT LDS RZ, [RZ] ;  /* 0x00000000fffff984 */ /* 0x000fe20000000800 */
[----:B------:R2:W-:Y:S06]  /*5b50*/  MEMBAR.ALL.CTA ;  /* 0x0000000000007992 */ /* 0x0005ec0000008000 */
[----:B--2---:R-:W2:Y:S01]  /*5b60*/  FENCE.VIEW.ASYNC.S ;  /* 0x00000000000073c6 */ /* 0x004ea20000000000 */
[----:B------:R-:W1:Y:S08]  /*5b70*/  @!P1 LDC R12, c[0x0][0xf20] ;  /* 0x0003c800ff0c9b82 */ /* 0x000e700000000800 */
[----:B------:R-:W1:Y:S01]  /*5b80*/  @!P1 LDC R7, c[0x0][0xf0c] ;  /* 0x0003c300ff079b82 */ /* 0x000e620000000800 */
[----:B--2---:R2:W-:Y:S01]  /*5b90*/  SYNCS.ARRIVE.TRANS64.RED.A1T0 RZ, [R0+URZ], RZ ;  /* 0x000000ff00ff79a7 */ /* 0x0045e200081004ff */
[----:B---3--:R-:W-:Y:S04]  /*5ba0*/  LOP3.LUT P4, RZ, R18, 0x1, RZ, 0xc0, !PT ;  /* 0x0000000112ff7812 */ /* 0x008fe8000788c0ff */
[----:B------:R-:W-:Y:S09]  /*5bb0*/  P2R R101, PR, RZ, 0x10 ;  /* 0x00000010ff657803 */ /* 0x000ff20000000000 */
[----:B------:R-:W-:Y:S02]  /*5bc0*/  @P4 MOV R44, R16 ;  /* 0x00000010002c4202 */ /* 0x000fe40000000f00 */
[----:B------:R-:W-:Y:S01]  /*5bd0*/  @P4 LOP3.LUT R43, R17, 0xffff, RZ, 0xc0, !PT ;  /* 0x0000ffff112b4812 */ /* 0x000fe200078ec0ff */
[----:B--2-4-:R-:W-:Y:S06]  /*5be0*/  @!P0 BRA `(.L_x_97) ;  /* 0x0000000000a48947 */ /* 0x014fec0003800000 */
[----:B------:R-:W-:Y:S01]  /*5bf0*/  IMAD.HI.U32 R0, R90, R39, RZ ;  /* 0x000000275a007227 */ /* 0x000fe200078e00ff */
[----:B------:R-:W-:Y:S02]  /*5c00*/  ISETP.NE.AND P0, PT, R38, 0x1, PT ;  /* 0x000000012600780c */ /* 0x000fe40003f05270 */
[----:B------:R-:W-:Y:S01]  /*5c10*/  ISETP.NE.AND P2, PT, R40, 0x1, PT ;  /* 0x000000012800780c */ /* 0x000fe20003f45270 */
[----:B------:R-:W-:Y:S01]  /*5c20*/  IMAD.HI.U32 R4, R91, R84, RZ ;  /* 0x000000545b047227 */ /* 0x000fe200078e00ff */
[----:B------:R-:W-:Y:S02]  /*5c30*/  SHF.R.U32.HI R0, RZ, R89, R0 ;  /* 0x00000059ff007219 */ /* 0x000fe40000011600 */
[----:B------:R-:W-:Y:S01]  /*5c40*/  ISETP.NE.AND P3, PT, R42, 0x1, PT ;  /* 0x000000012a00780c */ /* 0x000fe20003f65270 */
[----:B------:R-:W-:Y:S01]  /*5c50*/  IMAD.HI.U32 R6, R43, R39, RZ ;  /* 0x000000272b067227 */ /* 0x000fe200078e00ff */
[-C--:B------:R-:W-:Y:S02]  /*5c60*/  SHF.R.U32.HI R4, RZ, R85.reuse, R4 ;  /* 0x00000055ff047219 */ /* 0x080fe40000011604 */
        /* <DEDUP_REMOVED lines=14> */
[C---:B------:R-:W-:Y:S03]  /*5d50*/  IMAD.HI.U32 R0, R3.reuse, R36, RZ ;  /* 0x0000002403007227 */ /* 0x040fe600078e00ff */
[C---:B------:R-:W-:Y:S02]  /*5d60*/  ISETP.GE.OR P0, PT, R2.reuse, R5, P0 ;  /* 0x000000050200720c */ /* 0x040fe40000706670 */
[----:B------:R-:W-:Y:S04]  /*5d70*/  SHF.R.U32.HI R0, RZ, R37, R0 ;  /* 0x00000025ff007219 */ /* 0x000fe80000011600 */
[C---:B------:R-:W-:Y:S05]  /*5d80*/  SEL R6, R3.reuse, R0, !P2 ;  /* 0x0000000003067207 */ /* 0x040fea0005000000 */
        /* <DEDUP_REMOVED lines=14> */
[----:B------:R-:W-:Y:S07]  /*5e70*/  IMAD R43, R3, R38, R43 ;  /* 0x00000026032b7224 */ /* 0x000fee00078e022b */
.L_x_97:
[----:B------:R-:W-:Y:S01]  /*5e80*/  @!P1 IMAD.HI.U32 R0, R44, R10, RZ ;  /* 0x0000000a2c009227 */ /* 0x000fe200078e00ff */
[----:B-1----:R-:W-:Y:S01]  /*5e90*/  @!P1 ISETP.NE.AND P0, PT, R8, 0x1, PT ;  /* 0x000000010800980c */ /* 0x002fe20003f05270 */
[----:B------:R-:W-:Y:S01]  /*5ea0*/  ULOP3.LUT UP0, URZ, UR53, 0x1b0, URZ, 0xc0, !UPT ;  /* 0x000001b035ff7892 */ /* 0x000fe2000f80c0ff */
[----:B------:R-:W-:Y:S01]  /*5eb0*/  @!P1 ISETP.NE.AND P2, PT, R7, 0x1, PT ;  /* 0x000000010700980c */ /* 0x000fe20003f45270 */
[----:B------:R-:W-:Y:S01]  /*5ec0*/  @!P1 IMAD.HI.U32 R2, R43, R9, RZ ;  /* 0x000000092b029227 */ /* 0x000fe200078e00ff */
[----:B------:R-:W-:Y:S01]  /*5ed0*/  @!P1 SHF.R.U32.HI R0, RZ, R11, R0 ;  /* 0x0000000bff009219 */ /* 0x000fe20000011600 */
[----:B------:R-:W-:Y:S01]  /*5ee0*/  USHF.L.U32 UR38, UR27, 0x7, URZ ;  /* 0x000000071b267899 */ /* 0x000fe200080006ff */
[----:B------:R-:W-:Y:S01]  /*5ef0*/  R2UR UR37, R24 ;  /* 0x00000000182572ca */ /* 0x000fe200000e0000 */
[----:B------:R-:W-:Y:S01]  /*5f00*/  VIADD R103, R103, 0x1 ;  /* 0x0000000167677836 */ /* 0x000fe20000000000 */
[----:B------:R-:W-:Y:S02]  /*5f10*/  @!P1 SHF.R.U32.HI R2, RZ, R12, R2 ;  /* 0x0000000cff029219 */ /* 0x000fe40000011602 */
[----:B------:R-:W-:Y:S02]  /*5f20*/  @!P1 SEL R3, R44, R0, !P2 ;  /* 0x000000002c039207 */ /* 0x000fe40005000000 */
[----:B------:R-:W-:Y:S02]  /*5f30*/  @!P1 SEL R2, R43, R2, !P0 ;  /* 0x000000022b029207 */ /* 0x000fe40004000000 */
[----:B------:R-:W-:Y:S03]  /*5f40*/  @P4 SHF.R.U32.HI R95, RZ, 0x10, R17 ;  /* 0x00000010ff5f4819 */ /* 0x000fe60000011611 */
[----:B------:R-:W-:Y:S02]  /*5f50*/  @!P1 IMAD.IADD R0, R2, 0x1, -R3 ;  /* 0x0000000102009824 */ /* 0x000fe400078e0a03 */
[----:B------:R-:W-:Y:S01]  /*5f60*/  @!P1 IMAD.IADD R2, R3, 0x1, -R2 ;  /* 0x0000000103029824 */ /* 0x000fe200078e0a02 */
[----:B------:R-:W-:Y:S01]  /*5f70*/  USHF.L.U32 UR37, UR37, 0x6, URZ ;  /* 0x0000000625257899 */ /* 0x000fe200080006ff */
[----:B------:R-:W-:Y:S02]  /*5f80*/  @!P1 IMAD R44, R0, R7, R44 ;  /* 0x00000007002c9224 */ /* 0x000fe400078e022c */
[----:B------:R-:W-:Y:S01]  /*5f90*/  @!P1 IMAD R43, R2, R8, R43 ;  /* 0x00000008022b9224 */ /* 0x000fe200078e022b */
[----:B------:R-:W-:Y:S08]  /*5fa0*/  BRA.U !UP0, `(.L_x_98) ;  /* 0x00000001087c7547 */ /* 0x000ff0000b800000 */
[----:B------:R-:W1:Y:S01]  /*5fb0*/  LDCU.64 UR8, c[0x4][0x80] ;  /* 0x01001000ff0877ac */ /* 0x000e620008000a00 */
[----:B------:R-:W-:Y:S01]  /*5fc0*/  MOV R2, 0x0 ;  /* 0x0000000000027802 */ /* 0x000fe20000000f00 */
[----:B------:R-:W-:Y:S02]  /*5fd0*/  HFMA2 R12, -RZ, RZ, 0, 5.9604644775390625e-08 ;  /* 0x00000001ff0c7431 */ /* 0x000fe400000001ff */
[----:B------:R-:W-:Y:S01]  /*5fe0*/  IMAD.MOV.U32 R8, RZ, RZ, 0x70 ;  /* 0x00000070ff087424 */ /* 0x000fe200078e00ff */
[----:B------:R2:W3:Y:S01]  /*5ff0*/  LDC.64 R14, c[0x4][R2] ;  /* 0x01000000020e7b82 */ /* 0x0004e20000000a00 */
[----:B------:R-:W4:Y:S01]  /*6000*/  LDCU.64 UR6, c[0x4][0x88] ;  /* 0x01001100ff0677ac */ /* 0x000f220008000a00 */
[----:B------:R-:W-:Y:S01]  /*6010*/  IMAD.MOV.U32 R13, RZ, RZ, RZ ;  /* 0x000000ffff0d7224 */ /* 0x000fe200078e00ff */
[----:B------:R-:W2:Y:S01]  /*6020*/  LDCU.64 UR4, c[0x4][0x8] ;  /* 0x01000100ff0477ac */ /* 0x000ea20008000a00 */
[----:B-1----:R-:W-:Y:S01]  /*6030*/  MOV R5, UR9 ;  /* 0x0000000900057c02 */ /* 0x002fe20008000f00 */
[----:B------:R-:W-:Y:S01]  /*6040*/  IMAD.U32 R4, RZ, RZ, UR8 ;  /* 0x00000008ff047e24 */ /* 0x000fe2000f8e00ff */
[----:B----4-:R-:W-:Y:S01]  /*6050*/  MOV R7, UR7 ;  /* 0x0000000700077c02 */ /* 0x010fe20008000f00 */
[----:B------:R-:W-:Y:S01]  /*6060*/  IMAD.U32 R6, RZ, RZ, UR6 ;  /* 0x00000006ff067e24 */ /* 0x000fe2000f8e00ff */
[----:B--2---:R-:W-:Y:S01]  /*6070*/  MOV R11, UR5 ;  /* 0x00000005000b7c02 */ /* 0x004fe20008000f00 */
[----:B------:R-:W-:Y:S02]  /*6080*/  IMAD.U32 R10, RZ, RZ, UR4 ;  /* 0x00000004ff0a7e24 */ /* 0x000fe4000f8e00ff */
[----:B------:R-:W-:Y:S07]  /*6090*/  LEPC R20, `(.L_x_99) ;  /* 0x000000001014794e */ /* 0x000fee0000000000 */
[----:B---3-5:R-:W-:Y:S05]  /*60a0*/  CALL.ABS.NOINC R14 ;  /* 0x000000000e007343 */ /* 0x028fea0003c00000 */
.L_x_99:
[----:B------:R-:W1:Y:S01]  /*60b0*/  LDCU.64 UR8, c[0x4][0x80] ;  /* 0x01001000ff0877ac */ /* 0x000e620008000a00 */
[----:B------:R-:W2:Y:S01]  /*60c0*/  LDC.64 R2, c[0x4][R2] ;  /* 0x0100000002027b82 */ /* 0x000ea20000000a00 */
[----:B------:R-:W-:Y:S02]  /*60d0*/  HFMA2 R12, -RZ, RZ, 0, 5.9604644775390625e-08 ;  /* 0x00000001ff0c7431 */ /* 0x000fe400000001ff */
[----:B------:R-:W-:Y:S02]  /*60e0*/  IMAD.MOV.U32 R8, RZ, RZ, 0x70 ;  /* 0x00000070ff087424 */ /* 0x000fe400078e00ff */
[----:B------:R-:W-:Y:S01]  /*60f0*/  IMAD.MOV.U32 R13, RZ, RZ, RZ ;  /* 0x000000ffff0d7224 */ /* 0x000fe200078e00ff */
[----:B------:R-:W3:Y:S01]  /*6100*/  LDCU.64 UR6, c[0x4][0x88] ;  /* 0x01001100ff0677ac */ /* 0x000ee20008000a00 */
[----:B------:R-:W4:Y:S01]  /*6110*/  LDCU.64 UR4, c[0x4][0x8] ;  /* 0x01000100ff0477ac */ /* 0x000f220008000a00 */
[----:B-1----:R-:W-:Y:S02]  /*6120*/  MOV R4, UR8 ;  /* 0x0000000800047c02 */ /* 0x002fe40008000f00 */
[----:B------:R-:W-:Y:S02]  /*6130*/  MOV R5, UR9 ;  /* 0x0000000900057c02 */ /* 0x000fe40008000f00 */
[----:B---3--:R-:W-:Y:S01]  /*6140*/  MOV R7, UR7 ;  /* 0x0000000700077c02 */ /* 0x008fe20008000f00 */
[----:B------:R-:W-:Y:S01]  /*6150*/  IMAD.U32 R6, RZ, RZ, UR6 ;  /* 0x00000006ff067e24 */ /* 0x000fe2000f8e00ff */
[----:B----4-:R-:W-:Y:S01]  /*6160*/  MOV R11, UR5 ;  /* 0x00000005000b7c02 */ /* 0x010fe20008000f00 */
[----:B------:R-:W-:Y:S02]  /*6170*/  IMAD.U32 R10, RZ, RZ, UR4 ;  /* 0x00000004ff0a7e24 */ /* 0x000fe4000f8e00ff */
[----:B------:R-:W-:Y:S07]  /*6180*/  LEPC R20, `(.L_x_98) ;  /* 0x000000001014794e */ /* 0x000fee0000000000 */
[----:B--2---:R-:W-:Y:S05]  /*6190*/  CALL.ABS.NOINC R2 ;  /* 0x0000000002007343 */ /* 0x004fea0003c00000 */
.L_x_98:
[----:B------:R-:W-:Y:S01]  /*61a0*/  ISETP.NE.U32.AND P4, PT, R82, RZ, PT ;  /* 0x000000ff5200720c */ /* 0x000fe20003f85070 */
[----:B------:R-:W-:Y:S01]  /*61b0*/  UISETP.NE.AND UP2, UPT, UR48, URZ, UPT ;  /* 0x000000ff3000728c */ /* 0x000fe2000bf45270 */
[----:B------:R-:W-:Y:S01]  /*61c0*/  ISETP.NE.U32.AND P2, PT, RZ, UR40, PT ;  /* 0x00000028ff007c0c */ /* 0x000fe2000bf45070 */
[----:B------:R-:W-:Y:S01]  /*61d0*/  UISETP.NE.U32.AND UP1, UPT, UR42, URZ, UPT ;  /* 0x000000ff2a00728c */ /* 0x000fe2000bf25070 */
[----:B------:R-:W-:Y:S01]  /*61e0*/  ISETP.NE.AND.EX P4, PT, R83, RZ, PT, P4 ;  /* 0x000000ff5300720c */ /* 0x000fe20003f85340 */
[----:B------:R-:W-:Y:S01]  /*61f0*/  UPLOP3.LUT UP0, UPT, UPT, UPT, UPT, 0x40, 0x4 ;  /* 0x000000000004789c */ /* 0x000fe20003f0e870 */
[----:B------:R-:W-:Y:S01]  /*6200*/  ISETP.NE.AND.EX P2, PT, RZ, UR41, PT, P2 ;  /* 0x00000029ff007c0c */ /* 0x000fe2000bf45320 */
[----:B------:R-:W-:Y:S01]  /*6210*/  UISETP.NE.AND.EX UP1, UPT, UR43, URZ, UPT, UP1 ;  /* 0x000000ff2b00728c */ /* 0x000fe2000bf25310 */
[----:B------:R-:W-:Y:S04]  /*6220*/  PLOP3.LUT P1, PT, PT, PT, UP2, 0x80, 0x8 ;  /* 0x000000000008781c */ /* 0x000fe80003f2f028 */
[----:B------:R-:W-:Y:S06]  /*6230*/  @UP2 UPLOP3.LUT UP0, UPT, UPT, UPT, UP1, 0x80, 0x8 ;  /* 0x000000000008289c */ /* 0x000fec0003f0f010 */
[----:B------:R-:W-:Y:S01]  /*6240*/  PLOP3.LUT P0, PT, PT, PT, UP0, 0x80, 0x8 ;  /* 0x000000000008781c */ /* 0x000fe20003f0f008 */
[----:B------:R-:W-:Y:S01]  /*6250*/  @!UPT UIADD3 URZ, UPT, UPT, URZ, URZ, URZ ;  /* 0x000000fffffff290 */ /* 0x000fe2000fffe0ff */
[----:B------:R-:W-:Y:S11]  /*6260*/  BRA.U !UP1, `(.L_x_100) ;  /* 0x0000000109387547 */ /* 0x000ff6000b800000 */
[----:B------:R-:W-:Y:S01]  /*6270*/  UISETP.NE.U32.AND UP0, UPT, UR40, URZ, UPT ;  /* 0x000000ff2800728c */ /* 0x000fe2000bf05070 */
[----:B------:R-:W-:Y:S02]  /*6280*/  HFMA2 R0, -RZ, RZ, 0, 5.9604644775390625e-08 ;  /* 0x00000001ff007431 */ /* 0x000fe400000001ff */
[----:B------:R-:W-:Y:S01]  /*6290*/  IMAD.MOV.U32 R88, RZ, RZ, 0x1 ;  /* 0x00000001ff587424 */ /* 0x000fe200078e00ff */
[----:B------:R-:W-:Y:S06]  /*62a0*/  UISETP.NE.AND.EX UP0, UPT, UR41, URZ, UPT, UP0 ;  /* 0x000000ff2900728c */ /* 0x000fec000bf05300 */
[----:B------:R-:W-:Y:S05]  /*62b0*/  PLOP3.LUT P3, PT, PT, PT, UP0, 0x80, 0x8 ;  /* 0x000000000008781c */ /* 0x000fea0003f6f008 */
[----:B------:R-:W1:Y:S01]  /*62c0*/  @UP0 LDCU.64 UR6, c[0x0][0xc88] ;  /* 0x00019100ff0607ac */ /* 0x000e620008000a00 */
[----:B------:R-:W-:Y:S07]  /*62d0*/  @UP0 UIMAD UR4, UR44, UR42, URZ ;  /* 0x0000002a2c0402a4 */ /* 0x000fee000f8e02ff */
[----:B------:R-:W-:Y:S01]  /*62e0*/  @!P3 PRMT R88, R0, 0x7610, R88 ;  /* 0x000076100058b816 */ /* 0x000fe20000000058 */
[----:B-1----:R-:W-:Y:S03]  /*62f0*/  @UP0 UIMAD.WIDE UR6, UR4, 0x4, UR6 ;  /* 0x00000004040608a5 */ /* 0x002fe6000f8e0206 */
[----:B------:R-:W1:Y:S03]  /*6300*/  @!UP0 LDCU UR4, c[0x0][0xc80] ;  /* 0x00019000ff0487ac */ /* 0x000e660008000800 */
[----:B------:R-:W-:Y:S01]  /*6310*/  IMAD.U32 R2, RZ, RZ, UR6 ;  /* 0x00000006ff027e24 */ /* 0x000fe2000f8e00ff */
[----:B------:R-:W-:Y:S05]  /*6320*/  MOV R3, UR7 ;  /* 0x0000000700037c02 */ /* 0x000fea0008000f00 */
[----:B-----5:R2:W5:Y:S02]  /*6330*/  @P3 LDG.E R49, desc[UR46][R2.64] ;  /* 0x0000002e02313981 */ /* 0x020564000c1e1900 */
[----:B-12---:R-:W-:Y:S02]  /*6340*/  @!P3 IMAD.U32 R49, RZ, RZ, UR4 ;  /* 0x00000004ff31be24 */ /* 0x006fe4000f8e00ff */
.L_x_100:
[----:B------:R-:W-:Y:S05]  /*6350*/  @!P4 BRA `(.L_x_101) ;  /* 0x000000000020c947 */ /* 0x000fea0003800000 */
[----:B------:R-:W-:Y:S04]  /*6360*/  ISETP.NE.U32.AND P3, PT, R80, RZ, PT ;  /* 0x000000ff5000720c */ /* 0x000fe80003f65070 */
[----:B------:R-:W-:Y:S11]  /*6370*/  ISETP.NE.AND.EX P3, PT, R81, RZ, PT, P3 ;  /* 0x000000ff5100720c */ /* 0x000ff60003f65330 */
[----:B------:R-:W-:Y:S02]  /*6380*/  @!UPT UIADD3 URZ, UPT, UPT, URZ, URZ, URZ ;  /* 0x000000fffffff290 */ /* 0x000fe4000fffe0ff */
[----:B------:R-:W1:Y:S01]  /*6390*/  @P3 LDC.64 R2, c[0x0][0xca8] ;  /* 0x00032a00ff023b82 */ /* 0x000e620000000a00 */
[----:B------:R-:W-:Y:S04]  /*63a0*/  @P3 IMAD R0, R82, UR44, RZ ;  /* 0x0000002c52003c24 */ /* 0x000fe8000f8e02ff */
[----:B-1----:R-:W-:Y:S05]  /*63b0*/  @P3 IMAD.WIDE R2, R0, 0x4, R2 ;  /* 0x0000000400023825 */ /* 0x002fea00078e0202 */
[----:B-----5:R1:W5:Y:S02]  /*63c0*/  @P3 LDG.E R47, desc[UR46][R2.64] ;  /* 0x0000002e022f3981 */ /* 0x020364000c1e1900 */
[----:B-1----:R-:W2:Y:S02]  /*63d0*/  @!P3 LDC R47, c[0x0][0xca0] ;  /* 0x00032800ff2fbb82 */ /* 0x002ea40000000800 */
.L_x_101:
[----:B-----5:R-:W-:Y:S01]  /*63e0*/  FSETP.NEU.AND P3, PT, R49, RZ, PT ;  /* 0x000000ff3100720b */ /* 0x020fe20003f6d000 */
[----:B------:R-:W-:Y:S01]  /*63f0*/  ULOP3.LUT UR4, UR52, 0x1, URZ, 0x3c, !UPT ;  /* 0x0000000134047892 */ /* 0x000fe2000f8e3cff */
[----:B------:R-:W-:Y:S01]  /*6400*/  SEL R4, RZ, 0xffffffff, P2 ;  /* 0xffffffffff047807 */ /* 0x000fe20001000000 */
[----:B------:R-:W-:Y:S01]  /*6410*/  IMAD.U32 R72, RZ, RZ, UR56 ;  /* 0x00000038ff487e24 */ /* 0x000fe2000f8e00ff */
[----:B------:R-:W-:Y:S01]  /*6420*/  @P1 LOP3.LUT P2, RZ, R88, 0xff, RZ, 0xc0, !PT ;  /* 0x000000ff58ff1812 */ /* 0x000fe2000784c0ff */
[----:B------:R-:W-:Y:S01]  /*6430*/  IMAD.SHL.U32 R106, R94, 0x10, RZ ;  /* 0x000000105e6a7824 */ /* 0x000fe200078e00ff */
[----:B------:R-:W-:Y:S01]  /*6440*/  @P1 SEL R0, RZ, 0xffffffff, P3 ;  /* 0xffffffffff001807 */ /* 0x000fe20001800000 */
[----:B------:R-:W-:Y:S01]  /*6450*/  IMAD.U32 R107, RZ, RZ, UR4 ;  /* 0x00000004ff6b7e24 */ /* 0x000fe2000f8e00ff */
[----:B------:R-:W-:Y:S01]  /*6460*/  LEA R73, R45, UR49, 0x3 ;  /* 0x000000312d497c11 */ /* 0x000fe2000f8e18ff */
[----:B------:R-:W-:Y:S01]  /*6470*/  IMAD.SHL.U32 R72, R72, 0x2000, RZ ;  /* 0x0000200048487824 */ /* 0x000fe200078e00ff */
[----:B------:R-:W-:Y:S01]  /*6480*/  @P0 SEL R0, R4, R0, !P2 ;  /* 0x0000000004000207 */ /* 0x000fe20005000000 */
[----:B------:R-:W-:Y:S01]  /*6490*/  IMAD.SHL.U32 R105, R93, 0x10, RZ ;  /* 0x000000105d697824 */ /* 0x000fe200078e00ff */
[----:B------:R-:W-:Y:S01]  /*64a0*/  PLOP3.LUT P2, PT, PT, PT, UP1, 0x80, 0x8 ;  /* 0x000000000008781c */ /* 0x000fe20003f4f018 */
[----:B------:R-:W-:Y:S01]  /*64b0*/  IMAD.IADD R67, R99, 0x1, R72 ;  /* 0x0000000163437824 */ /* 0x000fe200078e0248 */
[----:B------:R-:W-:Y:S01]  /*64c0*/  @P1 LOP3.LUT R0, R0, 0x1, RZ, 0xc0, !PT ;  /* 0x0000000100001812 */ /* 0x000fe200078ec0ff */
[----:B------:R-:W-:Y:S01]  /*64d0*/  BSSY B1, `(.L_x_102) ;  /* 0x0000039000017945 */ /* 0x000fe20003800000 */
[----:B------:R-:W-:Y:S01]  /*64e0*/  LOP3.LUT P4, R102, R88, 0xff, RZ, 0xc0, !PT ;  /* 0x000000ff58667812 */ /* 0x000fe2000788c0ff */
[----:B------:R-:W-:Y:S01]  /*64f0*/  IMAD.IADD R66, R67, 0x1, R106 ;  /* 0x0000000143427824 */ /* 0x000fe200078e026a */
[----:B------:R-:W-:Y:S01]  /*6500*/  ISETP.NE.U32.OR P5, PT, R0, 0x1, !P1 ;  /* 0x000000010000780c */ /* 0x000fe20004fa5470 */
[----:B------:R-:W-:Y:S01]  /*6510*/  IMAD.U32 R0, RZ, RZ, UR56 ;  /* 0x00000038ff007e24 */ /* 0x000fe2000f8e00ff */
[----:B------:R-:W-:Y:S01]  /*6520*/  SEL R3, RZ, 0xffffffff, P3 ;  /* 0xffffffffff037807 */ /* 0x000fe20001800000 */
[----:B------:R-:W-:Y:S01]  /*6530*/  IMAD.MOV.U32 R75, RZ, RZ, 0x1 ;  /* 0x00000001ff4b7424 */ /* 0x000fe200078e00ff */
[----:B------:R-:W-:Y:S01]  /*6540*/  P2R R104, PR, RZ, 0x20 ;  /* 0x00000020ff687803 */ /* 0x000fe20000000000 */
[----:B------:R-:W-:Y:S01]  /*6550*/  IMAD R48, R45, 0x40, R46 ;  /* 0x000000402d307824 */ /* 0x000fe200078e022e */
[----:B------:R-:W-:Y:S01]  /*6560*/  LEA R0, R0, UR49, 0x3 ;  /* 0x0000003100007c11 */ /* 0x000fe2000f8e18ff */
[----:B------:R-:W-:Y:S01]  /*6570*/  IMAD.U32 R74, RZ, RZ, UR56 ;  /* 0x00000038ff4a7e24 */ /* 0x000fe2000f8e00ff */
[----:B------:R-:W-:Y:S02]  /*6580*/  @P2 SEL R3, R4, R3, !P4 ;  /* 0x0000000304032207 */ /* 0x000fe40006000000 */
[----:B------:R-:W-:Y:S02]  /*6590*/  CS2R R78, SRZ ;  /* 0x00000000004e7805 */ /* 0x000fe4000001ff00 */
[----:B------:R-:W-:Y:S02]  /*65a0*/  CS2R R76, SRZ ;  /* 0x00000000004c7805 */ /* 0x000fe4000001ff00 */
[----:B------:R-:W-:Y:S02]  /*65b0*/  CS2R R70, SRZ ;  /* 0x0000000000467805 */ /* 0x000fe4000001ff00 */
[----:B------:R-:W-:Y:S02]  /*65c0*/  LOP3.LUT R3, R3, 0x1, RZ, 0xc0, !PT ;  /* 0x0000000103037812 */ /* 0x000fe400078ec0ff */
[----:B------:R-:W-:Y:S02]  /*65d0*/  CS2R R68, SRZ ;  /* 0x0000000000447805 */ /* 0x000fe4000001ff00 */
[----:B------:R-:W-:Y:S02]  /*65e0*/  @P5 SHF.L.U32 R2, R107, 0x1f, RZ ;  /* 0x0000001f6b025819 */ /* 0x000fe400000006ff */
[----:B------:R-:W-:Y:S02]  /*65f0*/  CS2R R62, SRZ ;  /* 0x00000000003e7805 */ /* 0x000fe4000001ff00 */
[----:B------:R-:W-:Y:S02]  /*6600*/  ISETP.NE.U32.AND P2, PT, R3, 0x1, PT ;  /* 0x000000010300780c */ /* 0x000fe40003f45070 */
[----:B------:R-:W-:Y:S01]  /*6610*/  CS2R R60, SRZ ;  /* 0x00000000003c7805 */ /* 0x000fe2000001ff00 */
[----:B------:R1:W3:Y:S01]  /*6620*/  @P5 SYNCS.PHASECHK.TRANS64.TRYWAIT P1, [R0+URZ+0x80], R2 ;  /* 0x00008002000055a7 */ /* 0x0002e200080211ff */
[----:B------:R-:W-:Y:S02]  /*6630*/  CS2R R58, SRZ ;  /* 0x00000000003a7805 */ /* 0x000fe4000001ff00 */
[----:B------:R-:W-:Y:S02]  /*6640*/  P2R R108, PR, RZ, 0x4 ;  /* 0x00000004ff6c7803 */ /* 0x000fe40000000000 */
[----:B------:R-:W-:Y:S01]  /*6650*/  CS2R R56, SRZ ;  /* 0x0000000000387805 */ /* 0x000fe2000001ff00 */
[----:B------:R-:W-:Y:S02]  /*6660*/  IMAD.IADD R65, R67, 0x1, R105 ;  /* 0x0000000143417824 */ /* 0x000fe400078e0269 */
[----:B------:R-:W-:Y:S01]  /*6670*/  IMAD.IADD R64, R98, 0x1, R66 ;  /* 0x0000000162407824 */ /* 0x000fe200078e0242 */
[----:B-1----:R-:W-:Y:S04]  /*6680*/  SHF.L.U32 R2, R97, 0x1f, RZ ;  /* 0x0000001f61027819 */ /* 0x002fe800000006ff */
[----:B------:R1:W4:Y:S01]  /*6690*/  SYNCS.PHASECHK.TRANS64.TRYWAIT P0, [R73+URZ+0xe0], R2 ;  /* 0x0000e002490075a7 */ /* 0x00032200080011ff */
[----:B---3--:R-:W-:Y:S01]  /*66a0*/  @P5 SEL R75, RZ, 0x1, !P1 ;  /* 0x00000001ff4b5807 */ /* 0x008fe20004800000 */
[----:B-1----:R-:W-:Y:S06]  /*66b0*/  @!P5 BRA `(.L_x_103) ;  /* 0x000000000068d947 */ /* 0x002fec0003800000 */
[----:B------:R-:W-:Y:S01]  /*66c0*/  ISETP.NE.AND P1, PT, R75, RZ, PT ;  /* 0x000000ff4b00720c */ /* 0x000fe20003f25270 */
[----:B------:R-:W-:Y:S01]  /*66d0*/  BSSY B0, `(.L_x_104) ;  /* 0x000000d000007945 */ /* 0x000fe20003800000 */
[----:B------:R-:W-:Y:S02]  /*66e0*/  CS2R R58, SRZ ;  /* 0x00000000003a7805 */ /* 0x000fe4000001ff00 */
[----:B------:R-:W-:Y:S02]  /*66f0*/  CS2R R56, SRZ ;  /* 0x0000000000387805 */ /* 0x000fe4000001ff00 */
[----:B------:R-:W-:Y:S02]  /*6700*/  CS2R R62, SRZ ;  /* 0x00000000003e7805 */ /* 0x000fe4000001ff00 */
[----:B------:R-:W-:Y:S02]  /*6710*/  CS2R R60, SRZ ;  /* 0x00000000003c7805 */ /* 0x000fe4000001ff00 */
[----:B------:R-:W-:Y:S02]  /*6720*/  CS2R R70, SRZ ;  /* 0x0000000000467805 */ /* 0x000fe4000001ff00 */
[----:B------:R-:W-:Y:S02]  /*6730*/  CS2R R68, SRZ ;  /* 0x0000000000447805 */ /* 0x000fe4000001ff00 */
[----:B------:R-:W-:Y:S02]  /*6740*/  CS2R R78, SRZ ;  /* 0x00000000004e7805 */ /* 0x000fe4000001ff00 */
[----:B------:R-:W-:Y:S01]  /*6750*/  CS2R R76, SRZ ;  /* 0x00000000004c7805 */ /* 0x000fe2000001ff00 */
[----:B------:R-:W-:Y:S06]  /*6760*/  @P1 BRA `(.L_x_105) ;  /* 0x00000000000c1947 */ /* 0x000fec0003800000 */
[----:B------:R-:W-:Y:S04]  /*6770*/  SHF.L.U32 R3, R107, 0x1f, RZ ;  /* 0x0000001f6b037819 */ /* 0x000fe800000006ff */
[----:B------:R-:W1:Y:S02]  /*6780*/  SYNCS.PHASECHK.TRANS64.TRYWAIT P1, [R0+URZ+0x80], R3 ;  /* 0x00008003000075a7 */ /* 0x000e6400080211ff */
[----:B-1----:R-:W-:Y:S05]  /*6790*/  @!P1 BRA `(.L_x_106) ;  /* 0x00000024007c9947 */ /* 0x002fea0003800000 */
.L_x_105:
[----:B------:R-:W-:Y:S05]  /*67a0*/  BSYNC B0 ;  /* 0x0000000000007941 */ /* 0x000fea0003800000 */
.L_x_104:
[----:B------:R-:W-:Y:S01]  /*67b0*/  ISETP.NE.AND P1, PT, R108, RZ, PT ;  /* 0x000000ff6c00720c */ /* 0x000fe20003f25270 */
[----:B------:R-:W-:Y:S04]  /*67c0*/  UIADD3 UR5, UPT, UPT, UR56, 0x1, URZ ;  /* 0x0000000138057890 */ /* 0x000fe8000fffe0ff */
[----:B------:R-:W-:Y:S04]  /*67d0*/  UISETP.NE.AND UP0, UPT, UR5, 0x3, UPT ;  /* 0x000000030500788c */ /* 0x000fe8000bf05270 */
[----:B------:R-:W-:Y:S02]  /*67e0*/  USEL UR4, URZ, 0x1, UP0 ;  /* 0x00000001ff047887 */ /* 0x000fe40008000000 */
[----:B------:R-:W-:Y:S02]  /*67f0*/  USEL UR5, UR5, URZ, UP0 ;  /* 0x000000ff05057287 */ /* 0x000fe40008000000 */
[----:B------:R3:W1:Y:S02]  /*6800*/  @P1 LDS.128 R56, [R67] ;  /* 0x0000000043381984 */ /* 0x0006640000000c00 */
[----:B------:R-:W-:Y:S02]  /*6810*/  LOP3.LUT R107, R107, UR4, RZ, 0x3c, !PT ;  /* 0x000000046b6b7c12 */ /* 0x000fe4000f8e3cff */
[----:B------:R3:W1:Y:S01]  /*6820*/  @P1 LDS.128 R60, [R66+0x10] ;  /* 0x00001000423c1984 */ /* 0x0006620000000c00 */
[----:B------:R-:W-:Y:S03]  /*6830*/  IMAD.U32 R74, RZ, RZ, UR5 ;  /* 0x00000005ff4a7e24 */ /* 0x000fe6000f8e00ff */
[----:B------:R3:W1:Y:S04]  /*6840*/  @P1 LDS.128 R68, [R65+0x20] ;  /* 0x0000200041441984 */ /* 0x0006680000000c00 */
[----:B------:R3:W1:Y:S02]  /*6850*/  @P1 LDS.128 R76, [R64+0x10] ;  /* 0x00001000404c1984 */ /* 0x0006640000000c00 */
.L_x_103:
[----:B------:R-:W-:Y:S05]  /*6860*/  BSYNC B1 ;  /* 0x0000000000017941 */ /* 0x000fea0003800000 */
.L_x_102:
[----:B-1----:R-:W-:Y:S04]  /*6870*/  SHF.R.U32.HI R0, RZ, 0x15, R48 ;  /* 0x00000015ff007819 */ /* 0x002fe80000011630 */
[----:B------:R-:W-:Y:S01]  /*6880*/  LOP3.LUT P1, RZ, R0, 0x3, R92, 0x48, !PT ;  /* 0x0000000300ff7812 */ /* 0x000fe2000782485c */
[----:B------:R-:W-:Y:S01]  /*6890*/  @!UPT UIADD3 URZ, UPT, UPT, URZ, URZ, URZ ;  /* 0x000000fffffff290 */ /* 0x000fe2000fffe0ff */
[----:B----4-:R-:W-:Y:S11]  /*68a0*/  @P0 BRA `(.L_x_107) ;  /* 0x0000000000080947 */ /* 0x010ff60003800000 */
[----:B------:R-:W1:Y:S02]  /*68b0*/  SYNCS.PHASECHK.TRANS64.TRYWAIT P0, [R73+URZ+0xe0], R2 ;  /* 0x0000e002490075a7 */ /* 0x000e6400080011ff */
[----:B-1----:R-:W-:Y:S05]  /*68c0*/  @!P0 BRA `(.L_x_108) ;  /* 0x0000002400448947 */ /* 0x002fea0003800000 */
.L_x_107:
[----:B------:R-:W-:Y:S05]  /*68d0*/  @!P1 BRA `(.L_x_109) ;  /* 0x0000000000409947 */ /* 0x000fea0003800000 */
[----:B------:R-:W4:Y:S01]  /*68e0*/  LDCU.64 UR8, c[0x4][0x70] ;  /* 0x01000e00ff0877ac */ /* 0x000f220008000a00 */
[----:B------:R-:W-:Y:S01]  /*68f0*/  MOV R3, 0x0 ;  /* 0x0000000000037802 */ /* 0x000fe20000000f00 */
[----:B------:R-:W-:Y:S02]  /*6900*/  HFMA2 R12, -RZ, RZ, 0, 5.9604644775390625e-08 ;  /* 0x00000001ff0c7431 */ /* 0x000fe400000001ff */
[----:B------:R-:W-:Y:S02]  /*6910*/  IMAD.MOV.U32 R8, RZ, RZ, 0x192 ;  /* 0x00000192ff087424 */ /* 0x000fe400078e00ff */
[----:B------:R-:W-:Y:S01]  /*6920*/  IMAD.MOV.U32 R13, RZ, RZ, RZ ;  /* 0x000000ffff0d7224 */ /* 0x000fe200078e00ff */
[----:B------:R-:W5:Y:S01]  /*6930*/  LDCU.64 UR6, c[0x4][0x78] ;  /* 0x01000f00ff0677ac */ /* 0x000f620008000a00 */
[----:B-1----:R-:W1:Y:S01]  /*6940*/  LDC.64 R2, c[0x4][R3] ;  /* 0x0100000003027b82 */ /* 0x002e620000000a00 */
[----:B------:R-:W2:Y:S01]  /*6950*/  LDCU.64 UR4, c[0x4][0x10] ;  /* 0x01000200ff0477ac */ /* 0x000ea20008000a00 */
[----:B----4-:R-:W-:Y:S01]  /*6960*/  MOV R5, UR9 ;  /* 0x0000000900057c02 */ /* 0x010fe20008000f00 */
[----:B------:R-:W-:Y:S01]  /*6970*/  IMAD.U32 R4, RZ, RZ, UR8 ;  /* 0x00000008ff047e24 */ /* 0x000fe2000f8e00ff */
[----:B-----5:R-:W-:Y:S01]  /*6980*/  MOV R7, UR7 ;  /* 0x0000000700077c02 */ /* 0x020fe20008000f00 */
[----:B------:R-:W-:Y:S01]  /*6990*/  IMAD.U32 R6, RZ, RZ, UR6 ;  /* 0x00000006ff067e24 */ /* 0x000fe2000f8e00ff */
[----:B--2---:R-:W-:Y:S01]  /*69a0*/  MOV R11, UR5 ;  /* 0x00000005000b7c02 */ /* 0x004fe20008000f00 */
[----:B------:R-:W-:Y:S02]  /*69b0*/  IMAD.U32 R10, RZ, RZ, UR4 ;  /* 0x00000004ff0a7e24 */ /* 0x000fe4000f8e00ff */
[----:B------:R-:W-:Y:S07]  /*69c0*/  LEPC R20, `(.L_x_109) ;  /* 0x000000001014794e */ /* 0x000fee0000000000 */
[----:B-1-3--:R-:W-:Y:S05]  /*69d0*/  CALL.ABS.NOINC R2 ;  /* 0x0000000002007343 */ /* 0x00afea0003c00000 */
.L_x_109:
[----:B------:R-:W-:Y:S01]  /*69e0*/  SHF.L.U32 R50, R56, 0x10, RZ ;  /* 0x0000001038327819 */ /* 0x000fe200000006ff */
[----:B------:R-:W-:Y:S05]  /*69f0*/  WARPSYNC.ALL ;  /* 0x0000000000007948 */ /* 0x000fea0003800000 */
[----:B------:R-:W-:Y:S01]  /*6a00*/  R2UR UR4, R48 ;  /* 0x00000000300472ca */ /* 0x000fe200000e0000 */
[----:B------:R-:W-:Y:S01]  /*6a10*/  BSSY.RECONVERGENT B0, `(.L_x_110) ;  /* 0x0000085000007945 */ /* 0x000fe20003800200 */
[----:B------:R-:W-:Y:S02]  /*6a20*/  LOP3.LUT R51, R56, 0xffff0000, RZ, 0xc0, !PT ;  /* 0xffff000038337812 */ /* 0x000fe400078ec0ff */
[----:B------:R-:W-:Y:S02]  /*6a30*/  SHF.L.U32 R52, R57, 0x10, RZ ;  /* 0x0000001039347819 */ /* 0x000fe400000006ff */
[----:B------:R-:W-:Y:S07]  /*6a40*/  ISETP.NE.AND P0, PT, R100, RZ, PT ;  /* 0x000000ff6400720c */ /* 0x000fee0003f05270 */
[----:B------:R-:W2:Y:S02]  /*6a50*/  LDTM.x32 R4, tmem[UR4] ;  /* 0x00000004000479ee */ /* 0x000ea400082c0000 */
[C---:B--2---:R-:W-:Y:S01]  /*6a60*/  FMUL R0, R47.reuse, R4 ;  /* 0x000000042f007220 */ /* 0x044fe20000400000 */
[C---:B-1----:R-:W-:Y:S01]  /*6a70*/  FMUL R2, R47.reuse, R5 ;  /* 0x000000052f027220 */ /* 0x042fe20000400000 */
[C---:B------:R-:W-:Y:S01]  /*6a80*/  FMUL R4, R47.reuse, R8 ;  /* 0x000000082f047220 */ /* 0x040fe20000400000 */
[C---:B------:R-:W-:Y:S01]  /*6a90*/  FMUL R3, R47.reuse, R6 ;  /* 0x000000062f037220 */ /* 0x040fe20000400000 */
[C---:B------:R-:W-:Y:S01]  /*6aa0*/  FMUL R5, R47.reuse, R9 ;  /* 0x000000092f057220 */ /* 0x040fe20000400000 */
[C---:B------:R-:W-:Y:S01]  /*6ab0*/  FMUL R8, R47.reuse, R12 ;  /* 0x0000000c2f087220 */ /* 0x040fe20000400000 */
[C---:B------:R-:W-:Y:S01]  /*6ac0*/  FMUL R6, R47.reuse, R10 ;  /* 0x0000000a2f067220 */ /* 0x040fe20000400000 */
[C---:B------:R-:W-:Y:S01]  /*6ad0*/  FMUL R9, R47.reuse, R13 ;  /* 0x0000000d2f097220 */ /* 0x040fe20000400000 */
[----:B------:R-:W-:Y:S01]  /*6ae0*/  FMUL R12, R47, R16 ;  /* 0x000000102f0c7220 */ /* 0x000fe20000400000 */
[----:B------:R-:W-:Y:S01]  /*6af0*/  FFMA R0, R49, R50, R0 ;  /* 0x0000003231007223 */ /* 0x000fe20000000000 */
[C---:B------:R-:W-:Y:S01]  /*6b00*/  FMUL R10, R47.reuse, R14 ;  /* 0x0000000e2f0a7220 */ /* 0x040fe20000400000 */
[C---:B------:R-:W-:Y:S01]  /*6b10*/  FMUL R13, R47.reuse, R17 ;  /* 0x000000112f0d7220 */ /* 0x040fe20000400000 */
[----:B------:R-:W-:Y:S01]  /*6b20*/  FMUL R16, R47, R20 ;  /* 0x000000142f107220 */ /* 0x000fe20000400000 */
[----:B------:R-:W-:Y:S01]  /*6b30*/  FFMA R2, R49, R51, R2 ;  /* 0x0000003331027223 */ /* 0x000fe20000000002 */
[C---:B------:R-:W-:Y:S01]  /*6b40*/  FMUL R14, R47.reuse, R18 ;  /* 0x000000122f0e7220 */ /* 0x040fe20000400000 */
[C---:B------:R-:W-:Y:S01]  /*6b50*/  FMUL R17, R47.reuse, R21 ;  /* 0x000000152f117220 */ /* 0x040fe20000400000 */
[C---:B------:R-:W-:Y:S01]  /*6b60*/  FMUL R20, R47.reuse, R24 ;  /* 0x000000182f147220 */ /* 0x040fe20000400000 */
[C---:B------:R-:W-:Y:S01]  /*6b70*/  FMUL R18, R47.reuse, R22 ;  /* 0x000000162f127220 */ /* 0x040fe20000400000 */
[C---:B------:R-:W-:Y:S01]  /*6b80*/  FMUL R21, R47.reuse, R25 ;  /* 0x000000192f157220 */ /* 0x040fe20000400000 */
[C---:B------:R-:W-:Y:S01]  /*6b90*/  FMUL R24, R47.reuse, R28 ;  /* 0x0000001c2f187220 */ /* 0x040fe20000400000 */
[C---:B------:R-:W-:Y:S01]  /*6ba0*/  FMUL R22, R47.reuse, R26 ;  /* 0x0000001a2f167220 */ /* 0x040fe20000400000 */
[C---:B------:R-:W-:Y:S01]  /*6bb0*/  FMUL R25, R47.reuse, R29 ;  /* 0x0000001d2f197220 */ /* 0x040fe20000400000 */
[----:B------:R-:W-:Y:S01]  /*6bc0*/  FMUL R28, R47, R32 ;  /* 0x000000202f1c7220 */ /* 0x000fe20000400000 */
[----:B------:R-:W-:Y:S01]  /*6bd0*/  LOP3.LUT R32, R57, 0xffff0000, RZ, 0xc0, !PT ;  /* 0xffff000039207812 */ /* 0x000fe200078ec0ff */
[C---:B------:R-:W-:Y:S01]  /*6be0*/  FMUL R26, R47.reuse, R30 ;  /* 0x0000001e2f1a7220 */ /* 0x040fe20000400000 */
[----:B------:R-:W-:Y:S01]  /*6bf0*/  FMUL R29, R47, R33 ;  /* 0x000000212f1d7220 */ /* 0x000fe20000400000 */
[----:B------:R-:W-:Y:S01]  /*6c00*/  SHF.L.U32 R33, R58, 0x10, RZ ;  /* 0x000000103a217819 */ /* 0x000fe200000006ff */
[----:B------:R-:W-:Y:S01]  /*6c10*/  FFMA R3, R49, R52, R3 ;  /* 0x0000003431037223 */ /* 0x000fe20000000003 */
[----:B------:R-:W-:Y:S01]  /*6c20*/  F2FP.BF16.F32.PACK_AB R52, R2, R0 ;  /* 0x000000000234723e */ /* 0x000fe200000010ff */
[----:B------:R-:W-:Y:S01]  /*6c30*/  FMUL R7, R47, R7 ;  /* 0x000000072f077220 */ /* 0x000fe20000400000 */
[----:B------:R-:W-:Y:S01]  /*6c40*/  SHF.L.U32 R0, R59, 0x10, RZ ;  /* 0x000000103b007819 */ /* 0x000fe200000006ff */
[----:B------:R-:W-:Y:S01]  /*6c50*/  FMUL R30, R47, R34 ;  /* 0x000000222f1e7220 */ /* 0x000fe20000400000 */
[----:B------:R-:W-:Y:S01]  /*6c60*/  LOP3.LUT R34, R58, 0xffff0000, RZ, 0xc0, !PT ;  /* 0xffff00003a227812 */ /* 0x000fe200078ec0ff */
[----:B------:R-:W-:Y:S01]  /*6c70*/  FFMA R7, R49, R32, R7 ;  /* 0x0000002031077223 */ /* 0x000fe20000000007 */
[----:B------:R-:W-:Y:S01]  /*6c80*/  LOP3.LUT R2, R59, 0xffff0000, RZ, 0xc0, !PT ;  /* 0xffff00003b027812 */ /* 0x000fe200078ec0ff */
[----:B------:R-:W-:Y:S01]  /*6c90*/  FFMA R4, R49, R33, R4 ;  /* 0x0000002131047223 */ /* 0x000fe20000000004 */
[----:B------:R-:W-:Y:S01]  /*6ca0*/  FMUL R11, R47, R11 ;  /* 0x0000000b2f0b7220 */ /* 0x000fe20000400000 */
[----:B------:R-:W-:Y:S01]  /*6cb0*/  FFMA R5, R49, R34, R5 ;  /* 0x0000002231057223 */ /* 0x000fe20000000005 */
[----:B------:R-:W-:Y:S01]  /*6cc0*/  F2FP.BF16.F32.PACK_AB R53, R7, R3 ;  /* 0x000000030735723e */ /* 0x000fe200000010ff */
[C---:B------:R-:W-:Y:S01]  /*6cd0*/  FFMA R6, R49.reuse, R0, R6 ;  /* 0x0000000031067223 */ /* 0x040fe20000000006 */
[C---:B------:R-:W-:Y:S01]  /*6ce0*/  SHF.L.U32 R0, R60.reuse, 0x10, RZ ;  /* 0x000000103c007819 */ /* 0x040fe200000006ff */
[----:B------:R-:W-:Y:S01]  /*6cf0*/  FFMA R11, R49, R2, R11 ;  /* 0x00000002310b7223 */ /* 0x000fe2000000000b */
[----:B------:R-:W-:Y:S01]  /*6d00*/  LOP3.LUT R2, R60, 0xffff0000, RZ, 0xc0, !PT ;  /* 0xffff00003c027812 */ /* 0x000fe200078ec0ff */
[----:B------:R-:W-:Y:S01]  /*6d10*/  FMUL R15, R47, R15 ;  /* 0x0000000f2f0f7220 */ /* 0x000fe20000400000 */
[----:B------:R-:W-:Y:S01]  /*6d20*/  SHF.L.U32 R3, R61, 0x10, RZ ;  /* 0x000000103d037819 */ /* 0x000fe200000006ff */
[----:B------:R-:W-:Y:S01]  /*6d30*/  FFMA R8, R49, R0, R8 ;  /* 0x0000000031087223 */ /* 0x000fe20000000008 */
[----:B------:R-:W-:Y:S01]  /*6d40*/  LOP3.LUT R0, R61, 0xffff0000, RZ, 0xc0, !PT ;  /* 0xffff00003d007812 */ /* 0x000fe200078ec0ff */
[C---:B------:R-:W-:Y:S01]  /*6d50*/  FFMA R9, R49.reuse, R2, R9 ;  /* 0x0000000231097223 */ /* 0x040fe20000000009 */
[C---:B------:R-:W-:Y:S01]  /*6d60*/  SHF.L.U32 R2, R62.reuse, 0x10, RZ ;  /* 0x000000103e027819 */ /* 0x040fe200000006ff */
[----:B------:R-:W-:Y:S01]  /*6d70*/  FFMA R10, R49, R3, R10 ;  /* 0x00000003310a7223 */ /* 0x000fe2000000000a */
[----:B------:R-:W-:Y:S01]  /*6d80*/  SHF.L.U32 R3, R63, 0x10, RZ ;  /* 0x000000103f037819 */ /* 0x000fe200000006ff */
[C---:B------:R-:W-:Y:S01]  /*6d90*/  FFMA R15, R49.reuse, R0, R15 ;  /* 0x00000000310f7223 */ /* 0x040fe2000000000f */
[----:B------:R-:W-:Y:S01]  /*6da0*/  LOP3.LUT R0, R62, 0xffff0000, RZ, 0xc0, !PT ;  /* 0xffff00003e007812 */ /* 0x000fe200078ec0ff */
[----:B------:R-:W-:Y:S01]  /*6db0*/  FFMA R12, R49, R2, R12 ;  /* 0x00000002310c7223 */ /* 0x000fe2000000000c */
[C---:B------:R-:W-:Y:S01]  /*6dc0*/  SHF.L.U32 R2, R68.reuse, 0x10, RZ ;  /* 0x0000001044027819 */ /* 0x040fe200000006ff */
[----:B------:R-:W-:Y:S01]  /*6dd0*/  FMUL R19, R47, R19 ;  /* 0x000000132f137220 */ /* 0x000fe20000400000 */
[----:B------:R-:W-:Y:S01]  /*6de0*/  F2FP.BF16.F32.PACK_AB R54, R5, R4 ;  /* 0x000000040536723e */ /* 0x000fe200000010ff */
[----:B------:R-:W-:Y:S01]  /*6df0*/  FFMA R13, R49, R0, R13 ;  /* 0x00000000310d7223 */ /* 0x000fe2000000000d */
[----:B------:R-:W-:Y:S01]  /*6e00*/  LOP3.LUT R0, R63, 0xffff0000, RZ, 0xc0, !PT ;  /* 0xffff00003f007812 */ /* 0x000fe200078ec0ff */
[----:B------:R-:W-:Y:S01]  /*6e10*/  FFMA R14, R49, R3, R14 ;  /* 0x00000003310e7223 */ /* 0x000fe2000000000e */
[----:B------:R-:W-:Y:S01]  /*6e20*/  LOP3.LUT R3, R68, 0xffff0000, RZ, 0xc0, !PT ;  /* 0xffff000044037812 */ /* 0x000fe200078ec0ff */
[----:B------:R-:W-:Y:S01]  /*6e30*/  FMUL R23, R47, R23 ;  /* 0x000000172f177220 */ /* 0x000fe20000400000 */
[----:B------:R-:W-:Y:S01]  /*6e40*/  F2FP.BF16.F32.PACK_AB R55, R11, R6 ;  /* 0x000000060b37723e */ /* 0x000fe200000010ff */
[----:B------:R-:W-:Y:S01]  /*6e50*/  FFMA R19, R49, R0, R19 ;  /* 0x0000000031137223 */ /* 0x000fe20000000013 */
[----:B------:R-:W-:Y:S01]  /*6e60*/  SHF.L.U32 R0, R69, 0x10, RZ ;  /* 0x0000001045007819 */ /* 0x000fe200000006ff */
[----:B------:R-:W-:Y:S01]  /*6e70*/  FFMA R16, R49, R2, R16 ;  /* 0x0000000231107223 */ /* 0x000fe20000000010 */
[----:B------:R-:W-:Y:S01]  /*6e80*/  LOP3.LUT R2, R69, 0xffff0000, RZ, 0xc0, !PT ;  /* 0xffff000045027812 */ /* 0x000fe200078ec0ff */
[----:B------:R-:W-:Y:S01]  /*6e90*/  FFMA R17, R49, R3, R17 ;  /* 0x0000000331117223 */ /* 0x000fe20000000011 */
[----:B------:R-:W-:Y:S01]  /*6ea0*/  SHF.L.U32 R3, R71, 0x10, RZ ;  /* 0x0000001047037819 */ /* 0x000fe200000006ff */
[----:B------:R-:W-:Y:S01]  /*6eb0*/  FFMA R18, R49, R0, R18 ;  /* 0x0000000031127223 */ /* 0x000fe20000000012 */
[C---:B------:R-:W-:Y:S01]  /*6ec0*/  SHF.L.U32 R0, R70.reuse, 0x10, RZ ;  /* 0x0000001046007819 */ /* 0x040fe200000006ff */
[----:B------:R1:W-:Y:S01]  /*6ed0*/  STS.128 [R67], R52 ;  /* 0x0000003443007388 */ /* 0x0003e20000000c00 */
[----:B------:R-:W-:Y:S01]  /*6ee0*/  F2FP.BF16.F32.PACK_AB R8, R9, R8 ;  /* 0x000000080908723e */ /* 0x000fe200000010ff */
[C---:B------:R-:W-:Y:S01]  /*6ef0*/  FFMA R23, R49.reuse, R2, R23 ;  /* 0x0000000231177223 */ /* 0x040fe20000000017 */
[----:B------:R-:W-:Y:S01]  /*6f00*/  LOP3.LUT R2, R70, 0xffff0000, RZ, 0xc0, !PT ;  /* 0xffff000046027812 */ /* 0x000fe200078ec0ff */
[----:B------:R-:W-:Y:S01]  /*6f10*/  FFMA R20, R49, R0, R20 ;  /* 0x0000000031147223 */ /* 0x000fe20000000014 */
[----:B------:R-:W-:Y:S01]  /*6f20*/  LOP3.LUT R0, R71, 0xffff0000, RZ, 0xc0, !PT ;  /* 0xffff000047007812 */ /* 0x000fe200078ec0ff */
[----:B------:R-:W-:Y:S01]  /*6f30*/  FMUL R27, R47, R27 ;  /* 0x0000001b2f1b7220 */ /* 0x000fe20000400000 */
[----:B------:R-:W-:Y:S01]  /*6f40*/  F2FP.BF16.F32.PACK_AB R9, R15, R10 ;  /* 0x0000000a0f09723e */ /* 0x000fe200000010ff */
[C---:B------:R-:W-:Y:S01]  /*6f50*/  FFMA R21, R49.reuse, R2, R21 ;  /* 0x0000000231157223 */ /* 0x040fe20000000015 */
[C---:B------:R-:W-:Y:S01]  /*6f60*/  FFMA R22, R49.reuse, R3, R22 ;  /* 0x0000000331167223 */ /* 0x040fe20000000016 */
[----:B------:R-:W-:Y:S01]  /*6f70*/  FFMA R27, R49, R0, R27 ;  /* 0x00000000311b7223 */ /* 0x000fe2000000001b */
[C---:B------:R-:W-:Y:S01]  /*6f80*/  SHF.L.U32 R2, R76.reuse, 0x10, RZ ;  /* 0x000000104c027819 */ /* 0x040fe200000006ff */
[C---:B------:R-:W-:Y:S01]  /*6f90*/  FMUL R31, R47.reuse, R31 ;  /* 0x0000001f2f1f7220 */ /* 0x040fe20000400000 */
[----:B------:R-:W-:Y:S01]  /*6fa0*/  LOP3.LUT R0, R76, 0xffff0000, RZ, 0xc0, !PT ;  /* 0xffff00004c007812 */ /* 0x000fe200078ec0ff */
[----:B------:R-:W-:Y:S01]  /*6fb0*/  FMUL R35, R47, R35 ;  /* 0x000000232f237220 */ /* 0x000fe20000400000 */
[----:B------:R-:W-:Y:S01]  /*6fc0*/  SHF.L.U32 R3, R77, 0x10, RZ ;  /* 0x000000104d037819 */ /* 0x000fe200000006ff */
[----:B------:R-:W-:Y:S01]  /*6fd0*/  FFMA R24, R49, R2, R24 ;  /* 0x0000000231187223 */ /* 0x000fe20000000018 */
[----:B------:R-:W-:Y:S01]  /*6fe0*/  F2FP.BF16.F32.PACK_AB R10, R13, R12 ;  /* 0x0000000c0d0a723e */ /* 0x000fe200000010ff */
[----:B------:R-:W-:Y:S01]  /*6ff0*/  FFMA R25, R49, R0, R25 ;  /* 0x0000000031197223 */ /* 0x000fe20000000019 */
[----:B------:R-:W-:Y:S01]  /*7000*/  F2FP.BF16.F32.PACK_AB R11, R19, R14 ;  /* 0x0000000e130b723e */ /* 0x000fe200000010ff */
[----:B------:R-:W-:Y:S01]  /*7010*/  FFMA R26, R49, R3, R26 ;  /* 0x00000003311a7223 */ /* 0x000fe2000000001a */
[----:B------:R-:W-:Y:S02]  /*7020*/  LOP3.LUT R0, R77, 0xffff0000, RZ, 0xc0, !PT ;  /* 0xffff00004d007812 */ /* 0x000fe400078ec0ff */
[C---:B------:R-:W-:Y:S01]  /*7030*/  SHF.L.U32 R2, R78.reuse, 0x10, RZ ;  /* 0x000000104e027819 */ /* 0x040fe200000006ff */
[----:B------:R1:W-:Y:S01]  /*7040*/  STS.128 [R66+0x10], R8 ;  /* 0x0000100842007388 */ /* 0x0003e20000000c00 */
[----:B------:R-:W-:Y:S01]  /*7050*/  LOP3.LUT R3, R78, 0xffff0000, RZ, 0xc0, !PT ;  /* 0xffff00004e037812 */ /* 0x000fe200078ec0ff */
[----:B------:R-:W-:Y:S01]  /*7060*/  FFMA R31, R49, R0, R31 ;  /* 0x00000000311f7223 */ /* 0x000fe2000000001f */
[----:B------:R-:W-:Y:S01]  /*7070*/  SHF.L.U32 R4, R79, 0x10, RZ ;  /* 0x000000104f047819 */ /* 0x000fe200000006ff */
[----:B------:R-:W-:Y:S01]  /*7080*/  FFMA R28, R49, R2, R28 ;  /* 0x00000002311c7223 */ /* 0x000fe2000000001c */
[----:B------:R-:W-:Y:S01]  /*7090*/  F2FP.BF16.F32.PACK_AB R16, R17, R16 ;  /* 0x000000101110723e */ /* 0x000fe200000010ff */
[----:B------:R-:W-:Y:S01]  /*70a0*/  FFMA R29, R49, R3, R29 ;  /* 0x00000003311d7223 */ /* 0x000fe2000000001d */
[----:B------:R-:W-:Y:S01]  /*70b0*/  LOP3.LUT R5, R79, 0xffff0000, RZ, 0xc0, !PT ;  /* 0xffff00004f057812 */ /* 0x000fe200078ec0ff */
[----:B------:R-:W-:Y:S01]  /*70c0*/  FFMA R30, R49, R4, R30 ;  /* 0x00000004311e7223 */ /* 0x000fe2000000001e */
[----:B------:R-:W-:Y:S02]  /*70d0*/  F2FP.BF16.F32.PACK_AB R17, R23, R18 ;  /* 0x000000121711723e */ /* 0x000fe400000010ff */
[----:B------:R-:W-:Y:S01]  /*70e0*/  F2FP.BF16.F32.PACK_AB R18, R21, R20 ;  /* 0x000000141512723e */ /* 0x000fe200000010ff */
[----:B------:R-:W-:Y:S01]  /*70f0*/  FFMA R35, R49, R5, R35 ;  /* 0x0000000531237223 */ /* 0x000fe20000000023 */
[----:B------:R-:W-:Y:S02]  /*7100*/  F2FP.BF16.F32.PACK_AB R19, R27, R22 ;  /* 0x000000161b13723e */ /* 0x000fe400000010ff */
[----:B------:R-:W-:Y:S02]  /*7110*/  F2FP.BF16.F32.PACK_AB R24, R25, R24 ;  /* 0x000000181918723e */ /* 0x000fe400000010ff */
[----:B------:R-:W-:Y:S01]  /*7120*/  F2FP.BF16.F32.PACK_AB R25, R31, R26 ;  /* 0x0000001a1f19723e */ /* 0x000fe200000010ff */
[----:B------:R1:W-:Y:S01]  /*7130*/  STS.128 [R65+0x20], R16 ;  /* 0x0000201041007388 */ /* 0x0003e20000000c00 */
[----:B------:R-:W-:Y:S02]  /*7140*/  F2FP.BF16.F32.PACK_AB R26, R29, R28 ;  /* 0x0000001c1d1a723e */ /* 0x000fe400000010ff */
[----:B------:R-:W-:Y:S05]  /*7150*/  F2FP.BF16.F32.PACK_AB R27, R35, R30 ;  /* 0x0000001e231b723e */ /* 0x000fea00000010ff */
[----:B------:R1:W-:Y:S01]  /*7160*/  STS.128 [R64+0x10], R24 ;  /* 0x0000101840007388 */ /* 0x0003e20000000c00 */
[----:B------:R-:W-:Y:S01]  /*7170*/  @!PT LDS RZ, [RZ] ;  /* 0x00000000fffff984 */ /* 0x000fe20000000800 */
[----:B------:R-:W-:Y:S01]  /*7180*/  @!PT LDS RZ, [RZ] ;  /* 0x00000000fffff984 */ /* 0x000fe20000000800 */
[----:B------:R-:W-:Y:S01]  /*7190*/  @!PT LDS RZ, [RZ] ;  /* 0x00000000fffff984 */ /* 0x000fe20000000800 */
[----:B------:R-:W-:Y:S01]  /*71a0*/  @!PT LDS RZ, [RZ] ;  /* 0x00000000fffff984 */ /* 0x000fe20000000800 */
[----:B------:R2:W-:Y:S07]  /*71b0*/  MEMBAR.ALL.CTA ;  /* 0x0000000000007992 */ /* 0x0005ee0000008000 */
[----:B--2---:R-:W2:Y:S02]  /*71c0*/  FENCE.VIEW.ASYNC.S ;  /* 0x00000000000073c6 */ /* 0x004ea40000000000 */
[----:B--2---:R-:W-:Y:S06]  /*71d0*/  BAR.SYNC.DEFER_BLOCKING 0x1, 0x80 ;  /* 0x0042000000007b1d */ /* 0x004fec0000010000 */
[----:B------:R-:W-:Y:S05]  /*71e0*/  @P0 BRA `(.L_x_111) ;  /* 0x00000000001c0947 */ /* 0x000fea0003800000 */
[----:B------:R-:W-:Y:S01]  /*71f0*/  R2UR UR4, R72 ;  /* 0x00000000480472ca */ /* 0x000fe200000e0000 */
[----:B------:R-:W-:Y:S01]  /*7200*/  UIADD3 UR6, UP0, UPT, UR54, 0xa80, URZ ;  /* 0x00000a8036067890 */ /* 0x000fe2000ff1e0ff */
[----:B------:R-:W-:Y:S03]  /*7210*/  UMOV UR39, UR44 ;  /* 0x0000002c00277c82 */ /* 0x000fe60008000000 */
[----:B------:R-:W-:Y:S08]  /*7220*/  UIADD3.X UR7, UPT, UPT, URZ, UR55, URZ, UP0, !UPT ;  /* 0x00000037ff077290 */ /* 0x000ff000087fe4ff */
[----:B------:R-:W-:Y:S09]  /*7230*/  UIADD3 UR36, UPT, UPT, UR49, 0x200, UR4 ;  /* 0x0000020031247890 */ /* 0x000ff2000fffe004 */
[----:B------:R2:W-:Y:S02]  /*7240*/  UTMASTG.3D [UR36], [UR6] ;  /* 0x00000024060073b5 */ /* 0x0005e40008010000 */
[----:B--2---:R0:W-:Y:S02]  /*7250*/  UTMACMDFLUSH ;  /* 0x00000000000079b7 */ /* 0x0041e40000000000 */
.L_x_111:
[----:B------:R-:W-:Y:S05]  /*7260*/  BSYNC.RECONVERGENT B0 ;  /* 0x0000000000007941 */ /* 0x000fea0003800200 */
.L_x_110:
[----:B------:R-:W-:Y:S01]  /*7270*/  UIADD3 UR36, UPT, UPT, UR56, 0x1, URZ ;  /* 0x0000000138247890 */ /* 0x000fe2000fffe0ff */
[----:B------:R-:W-:Y:S03]  /*7280*/  BSSY.RECONVERGENT B0, `(.L_x_112) ;  /* 0x0000005000007945 */ /* 0x000fe60003800200 */
[----:B------:R-:W-:Y:S04]  /*7290*/  UISETP.NE.AND UP0, UPT, UR36, 0x3, UPT ;  /* 0x000000032400788c */ /* 0x000fe8000bf05270 */
[----:B------:R-:W-:Y:S01]  /*72a0*/  USEL UR39, UR36, URZ, UP0 ;  /* 0x000000ff24277287 */ /* 0x000fe20008000000 */
[----:B------:R-:W-:Y:S11]  /*72b0*/  @P0 BRA `(.L_x_113) ;  /* 0x0000000000040947 */ /* 0x000ff60003800000 */
[----:B------:R-:W-:Y:S04]  /*72c0*/  DEPBAR.LE SB0, 0x1 ;  /* 0x000080400000791a */ /* 0x000fe80000000000 */
.L_x_113:
[----:B------:R-:W-:Y:S05]  /*72d0*/  BSYNC.RECONVERGENT B0 ;  /* 0x0000000000007941 */ /* 0x000fea0003800200 */
.L_x_112:
[----:B------:R-:W-:Y:S01]  /*72e0*/  BAR.SYNC.DEFER_BLOCKING 0x1, 0x80 ;  /* 0x0042000000007b1d */ /* 0x000fe20000010000 */
[----:B------:R-:W-:Y:S01]  /*72f0*/  ISETP.NE.AND P1, PT, R104, RZ, PT ;  /* 0x000000ff6800720c */ /* 0x000fe20003f25270 */
[----:B------:R-:W-:Y:S01]  /*7300*/  UISETP.NE.AND UP0, UPT, UR51, URZ, UPT ;  /* 0x000000ff3300728c */ /* 0x000fe2000bf05270 */
[----:B------:R-:W-:Y:S11]  /*7310*/  LEA R3, R74, UR49, 0x3 ;  /* 0x000000314a037c11 */ /* 0x000ff6000f8e18ff */
[----:B------:R-:W-:Y:S01]  /*7320*/  @P1 SHF.L.U32 R4, R107, 0x1f, RZ ;  /* 0x0000001f6b041819 */ /* 0x000fe200000006ff */
[----:B------:R-:W-:Y:S06]  /*7330*/  BRA.U !UP0, `(.L_x_114) ;  /* 0x0000000108247547 */ /* 0x000fec000b800000 */
[----:B------:R-:W2:Y:S01]  /*7340*/  S2R R0, SR_CgaCtaId ;  /* 0x0000000000007919 */ /* 0x000ea20000008800 */
[----:B------:R-:W-:Y:S01]  /*7350*/  IMAD.U32 R2, RZ, RZ, UR50 ;  /* 0x00000032ff027e24 */ /* 0x000fe2000f8e00ff */
[----:B------:R-:W-:Y:S04]  /*7360*/  UIADD3 UR50, UPT, UPT, UR50, 0x1, URZ ;  /* 0x0000000132327890 */ /* 0x000fe8000fffe0ff */
[----:B------:R-:W-:Y:S01]  /*7370*/  @P1 LEA R2, R2, UR49, 0x3 ;  /* 0x0000003102021c11 */ /* 0x000fe2000f8e18ff */
[----:B------:R-:W-:Y:S04]  /*7380*/  UISETP.NE.AND UP0, UPT, UR50, 0x3, UPT ;  /* 0x000000033200788c */ /* 0x000fe8000bf05270 */
[----:B------:R-:W-:Y:S01]  /*7390*/  @P1 VIADD R2, R2, 0x98 ;  /* 0x0000009802021836 */ /* 0x000fe20000000000 */
[----:B------:R-:W-:Y:S04]  /*73a0*/  USEL UR50, UR50, URZ, UP0 ;  /* 0x000000ff32327287 */ /* 0x000fe80008000000 */
[----:B--2---:R-:W-:Y:S04]  /*73b0*/  @P1 PRMT R0, R0, 0x654, R2 ;  /* 0x0000065400001816 */ /* 0x004fe80000000002 */
[----:B------:R2:W-:Y:S04]  /*73c0*/  @P1 SYNCS.ARRIVE.TRANS64.RED.A1T0 RZ, [R0+URZ], RZ ;  /* 0x000000ff00ff19a7 */ /* 0x0005e800081004ff */
.L_x_114:
[----:B------:R-:W4:Y:S01]  /*73d0*/  @P1 SYNCS.PHASECHK.TRANS64.TRYWAIT P0, [R3+URZ+0x80], R4 ;  /* 0x00008004030015a7 */ /* 0x000f2200080011ff */
[----:B------:R-:W-:Y:S01]  /*73e0*/  BSSY B1, `(.L_x_115) ;  /* 0x0000015000017945 */ /* 0x000fe20003800000 */
[----:B----4-:R-:W-:Y:S03]  /*73f0*/  @P1 SEL R75, RZ, 0x1, !P0 ;  /* 0x00000001ff4b1807 */ /* 0x010fe60004000000 */
[----:B------:R-:W-:Y:S05]  /*7400*/  @!P1 BRA `(.L_x_116) ;  /* 0x0000000000489947 */ /* 0x000fea0003800000 */
[----:B------:R-:W-:Y:S01]  /*7410*/  ISETP.NE.AND P1, PT, R108, RZ, PT ;  /* 0x000000ff6c00720c */ /* 0x000fe20003f25270 */
[----:B------:R-:W-:Y:S01]  /*7420*/  BSSY B0, `(.L_x_117) ;  /* 0x000000a000007945 */ /* 0x000fe20003800000 */
[----:B------:R-:W-:Y:S11]  /*7430*/  ISETP.NE.AND P0, PT, R75, RZ, PT ;  /* 0x000000ff4b00720c */ /* 0x000ff60003f05270 */
[----:B------:R-:W-:Y:S04]  /*7440*/  @P1 IMAD R74, R74, 0x2000, R99 ;  /* 0x000020004a4a1824 */ /* 0x000fe800078e0263 */
[----:B------:R-:W-:Y:S01]  /*7450*/  @P1 IMAD.IADD R4, R106, 0x1, R74 ;  /* 0x000000016a041824 */ /* 0x000fe200078e024a */
[----:B------:R-:W-:Y:S03]  /*7460*/  @P1 IADD3 R2, PT, PT, R105, R74, RZ ;  /* 0x0000004a69021210 */ /* 0x000fe60007ffe0ff */
[----:B--2---:R-:W-:Y:S01]  /*7470*/  @P1 IMAD.IADD R0, R98, 0x1, R4 ;  /* 0x0000000162001824 */ /* 0x004fe200078e0204 */
[----:B------:R-:W-:Y:S06]  /*7480*/  @P0 BRA `(.L_x_118) ;  /* 0x00000000000c0947 */ /* 0x000fec0003800000 */
[----:B------:R-:W-:Y:S04]  /*7490*/  SHF.L.U32 R107, R107, 0x1f, RZ ;  /* 0x0000001f6b6b7819 */ /* 0x000fe800000006ff */
[----:B------:R-:W2:Y:S02]  /*74a0*/  SYNCS.PHASECHK.TRANS64.TRYWAIT P0, [R3+URZ+0x80], R107 ;  /* 0x0000806b030075a7 */ /* 0x000ea400080011ff */
[----:B--2---:R-:W-:Y:S05]  /*74b0*/  @!P0 BRA `(.L_x_119) ;  /* 0x00000018005c8947 */ /* 0x004fea0003800000 */
.L_x_118:
[----:B------:R-:W-:Y:S05]  /*74c0*/  BSYNC B0 ;  /* 0x0000000000007941 */ /* 0x000fea0003800000 */
.L_x_117:
[----:B------:R-:W-:Y:S11]  /*74d0*/  ISETP.NE.AND P0, PT, R108, RZ, PT ;  /* 0x000000ff6c00720c */ /* 0x000ff60003f05270 */
[----:B------:R-:W-:Y:S02]  /*74e0*/  @!UPT UIADD3 URZ, UPT, UPT, URZ, URZ, URZ ;  /* 0x000000fffffff290 */ /* 0x000fe4000fffe0ff */
[----:B------:R4:W1:Y:S04]  /*74f0*/  @P0 LDS.128 R56, [R74] ;  /* 0x000000004a380984 */ /* 0x0008680000000c00 */
[----:B------:R4:W1:Y:S04]  /*7500*/  @P0 LDS.128 R68, [R2+0x20] ;  /* 0x0000200002440984 */ /* 0x0008680000000c00 */
[----:B------:R4:W1:Y:S04]  /*7510*/  @P0 LDS.128 R60, [R4+0x10] ;  /* 0x00001000043c0984 */ /* 0x0008680000000c00 */
[----:B------:R4:W1:Y:S02]  /*7520*/  @P0 LDS.128 R76, [R0+0x10] ;  /* 0x00001000004c0984 */ /* 0x0008640000000c00 */
.L_x_116:
[----:B------:R-:W-:Y:S05]  /*7530*/  BSYNC B1 ;  /* 0x0000000000017941 */ /* 0x000fea0003800000 */
.L_x_115:
[----:B--2-4-:R-:W-:Y:S05]  /*7540*/  VIADD R0, R48, 0x20 ;  /* 0x0000002030007836 */ /* 0x014fea0000000000 */
[----:B------:R-:W-:Y:S04]  /*7550*/  SHF.R.U32.HI R0, RZ, 0x15, R0 ;  /* 0x00000015ff007819 */ /* 0x000fe80000011600 */
[----:B------:R-:W-:Y:S11]  /*7560*/  LOP3.LUT P0, RZ, R0, 0x3, R92, 0x48, !PT ;  /* 0x0000000300ff7812 */ /* 0x000ff6000780485c */
[----:B------:R-:W-:Y:S02]  /*7570*/  @!UPT UIADD3 URZ, UPT, UPT, URZ, URZ, URZ ;  /* 0x000000fffffff290 */ /* 0x000fe4000fffe0ff */
[----:B------:R-:W-:Y:S05]  /*7580*/  @!P0 BRA `(.L_x_120) ;  /* 0x0000000000408947 */ /* 0x000fea0003800000 */
[----:B------:R-:W2:Y:S01]  /*7590*/  LDCU.64 UR8, c[0x4][0x70] ;  /* 0x01000e00ff0877ac */ /* 0x000ea20008000a00 */
[----:B------:R-:W-:Y:S01]  /*75a0*/  MOV R3, 0x0 ;  /* 0x0000000000037802 */ /* 0x000fe20000000f00 */
[----:B------:R-:W-:Y:S02]  /*75b0*/  HFMA2 R12, -RZ, RZ, 0, 5.9604644775390625e-08 ;  /* 0x00000001ff0c7431 */ /* 0x000fe400000001ff */
[----:B-1----:R-:W-:Y:S02]  /*75c0*/  IMAD.MOV.U32 R8, RZ, RZ, 0x192 ;  /* 0x00000192ff087424 */ /* 0x002fe400078e00ff */
[----:B------:R-:W-:Y:S01]  /*75d0*/  IMAD.MOV.U32 R13, RZ, RZ, RZ ;  /* 0x000000ffff0d7224 */ /* 0x000fe200078e00ff */
[----:B------:R-:W1:Y:S01]  /*75e0*/  LDCU.64 UR6, c[0x4][0x78] ;  /* 0x01000f00ff0677ac */ /* 0x000e620008000a00 */
[----:B------:R-:W4:Y:S01]  /*75f0*/  LDC.64 R2, c[0x4][R3] ;  /* 0x0100000003027b82 */ /* 0x000f220000000a00 */
[----:B------:R-:W5:Y:S01]  /*7600*/  LDCU.64 UR4, c[0x4][0x10] ;  /* 0x01000200ff0477ac */ /* 0x000f620008000a00 */
[----:B--2---:R-:W-:Y:S01]  /*7610*/  MOV R5, UR9 ;  /* 0x0000000900057c02 */ /* 0x004fe20008000f00 */
[----:B------:R-:W-:Y:S01]  /*7620*/  IMAD.U32 R4, RZ, RZ, UR8 ;  /* 0x00000008ff047e24 */ /* 0x000fe2000f8e00ff */
[----:B-1----:R-:W-:Y:S01]  /*7630*/  MOV R7, UR7 ;  /* 0x0000000700077c02 */ /* 0x002fe20008000f00 */
[----:B------:R-:W-:Y:S01]  /*7640*/  IMAD.U32 R6, RZ, RZ, UR6 ;  /* 0x00000006ff067e24 */ /* 0x000fe2000f8e00ff */
[----:B-----5:R-:W-:Y:S01]  /*7650*/  MOV R11, UR5 ;  /* 0x00000005000b7c02 */ /* 0x020fe20008000f00 */
[----:B------:R-:W-:Y:S02]  /*7660*/  IMAD.U32 R10, RZ, RZ, UR4 ;  /* 0x00000004ff0a7e24 */ /* 0x000fe4000f8e00ff */
[----:B------:R-:W-:Y:S07]  /*7670*/  LEPC R20, `(.L_x_120) ;  /* 0x000000001014794e */ /* 0x000fee0000000000 */
[----:B---34-:R-:W-:Y:S05]  /*7680*/  CALL.ABS.NOINC R2 ;  /* 0x0000000002007343 */ /* 0x018fea0003c00000 */
.L_x_120:
[----:B------:R-:W-:Y:S01]  /*7690*/  ISETP.NE.AND P0, PT, R100, RZ, PT ;  /* 0x000000ff6400720c */ /* 0x000fe20003f05270 */
[----:B------:R-:W-:Y:S05]  /*76a0*/  WARPSYNC.ALL ;  /* 0x0000000000007948 */ /* 0x000fea0003800000 */
[----:B------:R-:W-:Y:S01]  /*76b0*/  R2UR UR4, R48 ;  /* 0x00000000300472ca */ /* 0x000fe200000e0000 */
[----:B------:R-:W-:Y:S01]  /*76c0*/  USHF.L.U32 UR8, UR39, 0xd, URZ ;  /* 0x0000000d27087899 */ /* 0x000fe200080006ff */
[----:B------:R-:W-:Y:S01]  /*76d0*/  R2UR UR5, R73 ;  /* 0x00000000490572ca */ /* 0x000fe200000e0000 */
[----:B------:R-:W-:Y:S01]  /*76e0*/  BSSY.RECONVERGENT B0, `(.L_x_121) ;  /* 0x000008e000007945 */ /* 0x000fe20003800200 */
[C---:B-1----:R-:W-:Y:S02]  /*76f0*/  SHF.L.U32 R0, R56.reuse, 0x10, RZ ;  /* 0x0000001038007819 */ /* 0x042fe400000006ff */
[----:B------:R-:W-:Y:S02]  /*7700*/  LOP3.LUT R2, R56, 0xffff0000, RZ, 0xc0, !PT ;  /* 0xffff000038027812 */ /* 0x000fe400078ec0ff */
[C---:B------:R-:W-:Y:S02]  /*7710*/  SHF.L.U32 R3, R57.reuse, 0x10, RZ ;  /* 0x0000001039037819 */ /* 0x040fe400000006ff */
[----:B------:R-:W-:Y:S02]  /*7720*/  LOP3.LUT R48, R57, 0xffff0000, RZ, 0xc0, !PT ;  /* 0xffff000039307812 */ /* 0x000fe400078ec0ff */
[C---:B------:R-:W-:Y:S01]  /*7730*/  SHF.L.U32 R50, R58.reuse, 0x10, RZ ;  /* 0x000000103a327819 */ /* 0x040fe200000006ff */
[----:B------:R-:W1:Y:S01]  /*7740*/  LDTM.x32 R4, tmem[UR4+0x20] ;  /* 0x00002004000479ee */ /* 0x000e6200082c0000 */
[----:B------:R-:W-:Y:S01]  /*7750*/  LOP3.LUT R51, R58, 0xffff0000, RZ, 0xc0, !PT ;  /* 0xffff00003a337812 */ /* 0x000fe200078ec0ff */
[----:B------:R-:W-:Y:S01]  /*7760*/  NOP ;  /* 0x0000000000007918 */ /* 0x000fe20000000000 */
[C---:B------:R-:W-:Y:S01]  /*7770*/  SHF.L.U32 R52, R59.reuse, 0x10, RZ ;  /* 0x000000103b347819 */ /* 0x040fe200000006ff */
[----:B------:R-:W-:Y:S01]  /*7780*/  UIADD3 UR5, UPT, UPT, UR5, 0xf0, URZ ;  /* 0x000000f005057890 */ /* 0x000fe2000fffe0ff */
[----:B------:R-:W-:Y:S02]  /*7790*/  LOP3.LUT R53, R59, 0xffff0000, RZ, 0xc0, !PT ;  /* 0xffff00003b357812 */ /* 0x000fe400078ec0ff */
[C---:B------:R-:W-:Y:S01]  /*77a0*/  SHF.L.U32 R54, R60.reuse, 0x10, RZ ;  /* 0x000000103c367819 */ /* 0x040fe200000006ff */
[----:B------:R-:W-:Y:S01]  /*77b0*/  UPRMT UR5, UR45, 0x654, UR5 ;  /* 0x000006542d057896 */ /* 0x000fe20008000005 */
[----:B------:R-:W-:Y:S02]  /*77c0*/  LOP3.LUT R55, R60, 0xffff0000, RZ, 0xc0, !PT ;  /* 0xffff00003c377812 */ /* 0x000fe400078ec0ff */
[C---:B------:R-:W-:Y:S02]  /*77d0*/  SHF.L.U32 R56, R61.reuse, 0x10, RZ ;  /* 0x000000103d387819 */ /* 0x040fe400000006ff */
[----:B------:R-:W-:Y:S02]  /*77e0*/  LOP3.LUT R57, R61, 0xffff0000, RZ, 0xc0, !PT ;  /* 0xffff00003d397812 */ /* 0x000fe400078ec0ff */
[C---:B------:R-:W-:Y:S02]  /*77f0*/  SHF.L.U32 R58, R62.reuse, 0x10, RZ ;  /* 0x000000103e3a7819 */ /* 0x040fe400000006ff */
[----:B------:R-:W-:Y:S01]  /*7800*/  LOP3.LUT R59, R62, 0xffff0000, RZ, 0xc0, !PT ;  /* 0xffff00003e3b7812 */ /* 0x000fe200078ec0ff */
[----:B-1----:R-:W-:Y:S01]  /*7810*/  SYNCS.ARRIVE.TRANS64.RED.A1T0 RZ, [UR5], RZ ;  /* 0x000000ffffff79a7 */ /* 0x002fe20008100405 */
[C---:B------:R-:W-:Y:S02]  /*7820*/  SHF.L.U32 R60, R63.reuse, 0x10, RZ ;  /* 0x000000103f3c7819 */ /* 0x040fe400000006ff */
[----:B------:R-:W-:Y:S02]  /*7830*/  LOP3.LUT R61, R63, 0xffff0000, RZ, 0xc0, !PT ;  /* 0xffff00003f3d7812 */ /* 0x000fe400078ec0ff */
[C---:B------:R-:W-:Y:S01]  /*7840*/  SHF.L.U32 R62, R68.reuse, 0x10, RZ ;  /* 0x00000010443e7819 */ /* 0x040fe200000006ff */
[C---:B------:R-:W-:Y:S01]  /*7850*/  FMUL R4, R47.reuse, R4 ;  /* 0x000000042f047220 */ /* 0x040fe20000400000 */
[----:B------:R-:W-:Y:S01]  /*7860*/  LOP3.LUT R63, R68, 0xffff0000, RZ, 0xc0, !PT ;  /* 0xffff0000443f7812 */ /* 0x000fe200078ec0ff */
[----:B------:R-:W-:Y:S01]  /*7870*/  FMUL R5, R47, R5 ;  /* 0x000000052f057220 */ /* 0x000fe20000400000 */
[----:B---3--:R-:W-:Y:S01]  /*7880*/  SHF.L.U32 R64, R69, 0x10, RZ ;  /* 0x0000001045407819 */ /* 0x008fe200000006ff */
[----:B------:R-:W-:Y:S01]  /*7890*/  FMUL R6, R47, R6 ;  /* 0x000000062f067220 */ /* 0x000fe20000400000 */
[----:B------:R-:W-:Y:S01]  /*78a0*/  LOP3.LUT R65, R69, 0xffff0000, RZ, 0xc0, !PT ;  /* 0xffff000045417812 */ /* 0x000fe200078ec0ff */
[----:B------:R-:W-:Y:S01]  /*78b0*/  FMUL R7, R47, R7 ;  /* 0x000000072f077220 */ /* 0x000fe20000400000 */
[----:B------:R-:W-:Y:S01]  /*78c0*/  SHF.L.U32 R66, R70, 0x10, RZ ;  /* 0x0000001046427819 */ /* 0x000fe200000006ff */
[----:B------:R-:W-:Y:S01]  /*78d0*/  FFMA R4, R49, R0, R4 ;  /* 0x0000000031047223 */ /* 0x000fe20000000004 */
[C---:B------:R-:W-:Y:S01]  /*78e0*/  SHF.L.U32 R74, R78.reuse, 0x10, RZ ;  /* 0x000000104e4a7819 */ /* 0x040fe200000006ff */
[----:B------:R-:W-:Y:S01]  /*78f0*/  FMUL R8, R47, R8 ;  /* 0x000000082f087220 */ /* 0x000fe20000400000 */
[----:B------:R-:W-:Y:S01]  /*7900*/  LOP3.LUT R75, R78, 0xffff0000, RZ, 0xc0, !PT ;  /* 0xffff00004e4b7812 */ /* 0x000fe200078ec0ff */
[C---:B------:R-:W-:Y:S01]  /*7910*/  FFMA R5, R49.reuse, R2, R5 ;  /* 0x0000000231057223 */ /* 0x040fe20000000005 */
[----:B------:R-:W-:Y:S01]  /*7920*/  LOP3.LUT R67, R70, 0xffff0000, RZ, 0xc0, !PT ;  /* 0xffff000046437812 */ /* 0x000fe200078ec0ff */
[C---:B------:R-:W-:Y:S01]  /*7930*/  FFMA R6, R49.reuse, R3, R6 ;  /* 0x0000000331067223 */ /* 0x040fe20000000006 */
[----:B------:R-:W-:Y:S01]  /*7940*/  FFMA R7, R49, R48, R7 ;  /* 0x0000003031077223 */ /* 0x000fe20000000007 */
[----:B------:R-:W-:Y:S01]  /*7950*/  IADD3 R78, PT, PT, R99, UR8, RZ ;  /* 0x00000008634e7c10 */ /* 0x000fe2000fffe0ff */
[----:B------:R-:W-:Y:S01]  /*7960*/  FFMA R8, R49, R50, R8 ;  /* 0x0000003231087223 */ /* 0x000fe20000000008 */
[----:B------:R-:W-:Y:S01]  /*7970*/  F2FP.BF16.F32.PACK_AB R4, R5, R4 ;  /* 0x000000040504723e */ /* 0x000fe200000010ff */
[----:B------:R-:W-:Y:S01]  /*7980*/  FMUL R9, R47, R9 ;  /* 0x000000092f097220 */ /* 0x000fe20000400000 */
[----:B------:R-:W-:Y:S01]  /*7990*/  F2FP.BF16.F32.PACK_AB R5, R7, R6 ;  /* 0x000000060705723e */ /* 0x000fe200000010ff */
[----:B------:R-:W-:Y:S01]  /*79a0*/  FMUL R0, R47, R10 ;  /* 0x0000000a2f007220 */ /* 0x000fe20000400000 */
[-C--:B------:R-:W-:Y:S01]  /*79b0*/  IADD3 R106, PT, PT, R106, R78.reuse, RZ ;  /* 0x0000004e6a6a7210 */ /* 0x080fe20007ffe0ff */
[----:B------:R-:W-:Y:S01]  /*79c0*/  FFMA R9, R49, R51, R9 ;  /* 0x0000003331097223 */ /* 0x000fe20000000009 */
[----:B------:R-:W-:Y:S01]  /*79d0*/  IADD3 R105, PT, PT, R105, R78, RZ ;  /* 0x0000004e69697210 */ /* 0x000fe20007ffe0ff */
[----:B------:R-:W-:Y:S01]  /*79e0*/  FFMA R0, R49, R52, R0 ;  /* 0x0000003431007223 */ /* 0x000fe20000000000 */
[C---:B------:R-:W-:Y:S01]  /*79f0*/  FMUL R2, R47.reuse, R11 ;  /* 0x0000000b2f027220 */ /* 0x040fe20000400000 */
[----:B------:R-:W-:Y:S01]  /*7a00*/  FMUL R3, R47, R12 ;  /* 0x0000000c2f037220 */ /* 0x000fe20000400000 */
[----:B------:R-:W-:Y:S01]  /*7a10*/  F2FP.BF16.F32.PACK_AB R6, R9, R8 ;  /* 0x000000080906723e */ /* 0x000fe200000010ff */
[----:B------:R-:W-:Y:S01]  /*7a20*/  FMUL R10, R47, R13 ;  /* 0x0000000d2f0a7220 */ /* 0x000fe20000400000 */
[C---:B------:R-:W-:Y:S01]  /*7a30*/  FFMA R2, R49.reuse, R53, R2 ;  /* 0x0000003531027223 */ /* 0x040fe20000000002 */
[----:B------:R-:W-:Y:S01]  /*7a40*/  FFMA R3, R49, R54, R3 ;  /* 0x0000003631037223 */ /* 0x000fe20000000003 */
[----:B------:R-:W-:Y:S01]  /*7a50*/  FMUL R11, R47, R14 ;  /* 0x0000000e2f0b7220 */ /* 0x000fe20000400000 */
[----:B------:R-:W-:Y:S01]  /*7a60*/  FFMA R10, R49, R55, R10 ;  /* 0x00000037310a7223 */ /* 0x000fe2000000000a */
[C---:B------:R-:W-:Y:S01]  /*7a70*/  FMUL R15, R47.reuse, R15 ;  /* 0x0000000f2f0f7220 */ /* 0x040fe20000400000 */
[C---:B------:R-:W-:Y:S01]  /*7a80*/  FMUL R12, R47.reuse, R16 ;  /* 0x000000102f0c7220 */ /* 0x040fe20000400000 */
[----:B------:R-:W-:Y:S01]  /*7a90*/  FMUL R13, R47, R17 ;  /* 0x000000112f0d7220 */ /* 0x000fe20000400000 */
[----:B------:R-:W-:Y:S01]  /*7aa0*/  FFMA R11, R49, R56, R11 ;  /* 0x00000038310b7223 */ /* 0x000fe2000000000b */
[----:B------:R-:W-:Y:S01]  /*7ab0*/  FMUL R14, R47, R18 ;  /* 0x000000122f0e7220 */ /* 0x000fe20000400000 */
[----:B------:R-:W-:Y:S01]  /*7ac0*/  FFMA R15, R49, R57, R15 ;  /* 0x00000039310f7223 */ /* 0x000fe2000000000f */
[----:B------:R-:W-:Y:S01]  /*7ad0*/  FMUL R19, R47, R19 ;  /* 0x000000132f137220 */ /* 0x000fe20000400000 */
[----:B------:R-:W-:Y:S01]  /*7ae0*/  F2FP.BF16.F32.PACK_AB R7, R2, R0 ;  /* 0x000000000207723e */ /* 0x000fe200000010ff */
[----:B------:R-:W-:Y:S01]  /*7af0*/  FFMA R12, R49, R58, R12 ;  /* 0x0000003a310c7223 */ /* 0x000fe2000000000c */
[----:B------:R-:W-:Y:S01]  /*7b00*/  FMUL R16, R47, R20 ;  /* 0x000000142f107220 */ /* 0x000fe20000400000 */
[----:B------:R-:W-:Y:S01]  /*7b10*/  FFMA R13, R49, R59, R13 ;  /* 0x0000003b310d7223 */ /* 0x000fe2000000000d */
[----:B------:R-:W-:Y:S01]  /*7b20*/  FMUL R17, R47, R21 ;  /* 0x000000152f117220 */ /* 0x000fe20000400000 */
[----:B------:R1:W-:Y:S01]  /*7b30*/  STS.128 [R99+UR8], R4 ;  /* 0x0000000463007988 */ /* 0x0003e20008000c08 */
[----:B------:R-:W-:Y:S01]  /*7b40*/  SHF.L.U32 R68, R71, 0x10, RZ ;  /* 0x0000001047447819 */ /* 0x000fe200000006ff */
[----:B------:R-:W-:Y:S01]  /*7b50*/  FFMA R14, R49, R60, R14 ;  /* 0x0000003c310e7223 */ /* 0x000fe2000000000e */
[----:B------:R-:W-:Y:S01]  /*7b60*/  LOP3.LUT R69, R71, 0xffff0000, RZ, 0xc0, !PT ;  /* 0xffff000047457812 */ /* 0x000fe200078ec0ff */
[----:B------:R-:W-:Y:S01]  /*7b70*/  FMUL R18, R47, R22 ;  /* 0x000000162f127220 */ /* 0x000fe20000400000 */
[----:B------:R-:W-:Y:S01]  /*7b80*/  SHF.L.U32 R70, R76, 0x10, RZ ;  /* 0x000000104c467819 */ /* 0x000fe200000006ff */
[----:B------:R-:W-:Y:S01]  /*7b90*/  FFMA R19, R49, R61, R19 ;  /* 0x0000003d31137223 */ /* 0x000fe20000000013 */
[----:B------:R-:W-:Y:S01]  /*7ba0*/  FMUL R23, R47, R23 ;  /* 0x000000172f177220 */ /* 0x000fe20000400000 */
[----:B------:R-:W-:Y:S01]  /*7bb0*/  FFMA R16, R49, R62, R16 ;  /* 0x0000003e31107223 */ /* 0x000fe20000000010 */
[----:B------:R-:W-:Y:S01]  /*7bc0*/  FMUL R20, R47, R24 ;  /* 0x000000182f147220 */ /* 0x000fe20000400000 */
[----:B------:R-:W-:Y:S01]  /*7bd0*/  FFMA R17, R49, R63, R17 ;  /* 0x0000003f31117223 */ /* 0x000fe20000000011 */
[----:B------:R-:W-:Y:S01]  /*7be0*/  FMUL R21, R47, R25 ;  /* 0x000000192f157220 */ /* 0x000fe20000400000 */
[----:B------:R-:W-:Y:S01]  /*7bf0*/  FFMA R18, R49, R64, R18 ;  /* 0x0000004031127223 */ /* 0x000fe20000000012 */
[----:B------:R-:W-:Y:S01]  /*7c00*/  FMUL R22, R47, R26 ;  /* 0x0000001a2f167220 */ /* 0x000fe20000400000 */
[----:B------:R-:W-:Y:S01]  /*7c10*/  F2FP.BF16.F32.PACK_AB R8, R10, R3 ;  /* 0x000000030a08723e */ /* 0x000fe200000010ff */
[----:B------:R-:W-:Y:S01]  /*7c20*/  FFMA R23, R49, R65, R23 ;  /* 0x0000004131177223 */ /* 0x000fe20000000017 */
[----:B------:R-:W-:Y:S01]  /*7c30*/  F2FP.BF16.F32.PACK_AB R9, R15, R11 ;  /* 0x0000000b0f09723e */ /* 0x000fe200000010ff */
[----:B------:R-:W-:Y:S01]  /*7c40*/  FMUL R27, R47, R27 ;  /* 0x0000001b2f1b7220 */ /* 0x000fe20000400000 */
[----:B------:R-:W-:Y:S01]  /*7c50*/  F2FP.BF16.F32.PACK_AB R10, R13, R12 ;  /* 0x0000000c0d0a723e */ /* 0x000fe200000010ff */
[----:B------:R-:W-:Y:S01]  /*7c60*/  FFMA R20, R49, R66, R20 ;  /* 0x0000004231147223 */ /* 0x000fe20000000014 */
[----:B------:R-:W-:Y:S01]  /*7c70*/  F2FP.BF16.F32.PACK_AB R11, R19, R14 ;  /* 0x0000000e130b723e */ /* 0x000fe200000010ff */
[----:B------:R-:W-:Y:S01]  /*7c80*/  FMUL R24, R47, R28 ;  /* 0x0000001c2f187220 */ /* 0x000fe20000400000 */
[----:B------:R-:W-:Y:S01]  /*7c90*/  LOP3.LUT R71, R76, 0xffff0000, RZ, 0xc0, !PT ;  /* 0xffff00004c477812 */ /* 0x000fe200078ec0ff */
[----:B------:R-:W-:Y:S01]  /*7ca0*/  FFMA R21, R49, R67, R21 ;  /* 0x0000004331157223 */ /* 0x000fe20000000015 */
[----:B------:R-:W-:Y:S01]  /*7cb0*/  SHF.L.U32 R72, R77, 0x10, RZ ;  /* 0x000000104d487819 */ /* 0x000fe200000006ff */
[----:B------:R1:W-:Y:S01]  /*7cc0*/  STS.128 [R106+0x10], R8 ;  /* 0x000010086a007388 */ /* 0x0003e20000000c00 */
[----:B------:R-:W-:Y:S01]  /*7cd0*/  FMUL R25, R47, R29 ;  /* 0x0000001d2f197220 */ /* 0x000fe20000400000 */
[----:B------:R-:W-:Y:S01]  /*7ce0*/  FFMA R22, R49, R68, R22 ;  /* 0x0000004431167223 */ /* 0x000fe20000000016 */
[----:B------:R-:W-:Y:S01]  /*7cf0*/  LOP3.LUT R73, R77, 0xffff0000, RZ, 0xc0, !PT ;  /* 0xffff00004d497812 */ /* 0x000fe200078ec0ff */
[----:B------:R-:W-:Y:S01]  /*7d00*/  FMUL R26, R47, R30 ;  /* 0x0000001e2f1a7220 */ /* 0x000fe20000400000 */
[----:B------:R-:W-:Y:S01]  /*7d10*/  FFMA R27, R49, R69, R27 ;  /* 0x00000045311b7223 */ /* 0x000fe2000000001b */
[----:B------:R-:W-:Y:S01]  /*7d20*/  FMUL R31, R47, R31 ;  /* 0x0000001f2f1f7220 */ /* 0x000fe20000400000 */
[----:B------:R-:W-:Y:S01]  /*7d30*/  FFMA R24, R49, R70, R24 ;  /* 0x0000004631187223 */ /* 0x000fe20000000018 */
[----:B------:R-:W-:Y:S01]  /*7d40*/  FMUL R28, R47, R32 ;  /* 0x000000202f1c7220 */ /* 0x000fe20000400000 */
[----:B------:R-:W-:Y:S01]  /*7d50*/  FFMA R25, R49, R71, R25 ;  /* 0x0000004731197223 */ /* 0x000fe20000000019 */
[----:B------:R-:W-:Y:S01]  /*7d60*/  SHF.L.U32 R76, R79, 0x10, RZ ;  /* 0x000000104f4c7819 */ /* 0x000fe200000006ff */
[----:B------:R-:W-:Y:S01]  /*7d70*/  FMUL R29, R47, R33 ;  /* 0x000000212f1d7220 */ /* 0x000fe20000400000 */
[----:B------:R-:W-:Y:S01]  /*7d80*/  F2FP.BF16.F32.PACK_AB R16, R17, R16 ;  /* 0x000000101110723e */ /* 0x000fe200000010ff */
[----:B------:R-:W-:Y:S01]  /*7d90*/  FFMA R26, R49, R72, R26 ;  /* 0x00000048311a7223 */ /* 0x000fe2000000001a */
[----:B------:R-:W-:Y:S01]  /*7da0*/  LOP3.LUT R77, R79, 0xffff0000, RZ, 0xc0, !PT ;  /* 0xffff00004f4d7812 */ /* 0x000fe200078ec0ff */
[----:B------:R-:W-:Y:S01]  /*7db0*/  FMUL R30, R47, R34 ;  /* 0x000000222f1e7220 */ /* 0x000fe20000400000 */
[----:B------:R-:W-:Y:S01]  /*7dc0*/  F2FP.BF16.F32.PACK_AB R17, R23, R18 ;  /* 0x000000121711723e */ /* 0x000fe200000010ff */
[----:B------:R-:W-:Y:S01]  /*7dd0*/  FFMA R31, R49, R73, R31 ;  /* 0x00000049311f7223 */ /* 0x000fe2000000001f */
[----:B------:R-:W-:Y:S01]  /*7de0*/  FMUL R35, R47, R35 ;  /* 0x000000232f237220 */ /* 0x000fe20000400000 */
[----:B------:R-:W-:Y:S01]  /*7df0*/  F2FP.BF16.F32.PACK_AB R18, R21, R20 ;  /* 0x000000141512723e */ /* 0x000fe200000010ff */
[----:B------:R-:W-:Y:S01]  /*7e00*/  FFMA R28, R49, R74, R28 ;  /* 0x0000004a311c7223 */ /* 0x000fe2000000001c */
[----:B------:R-:W-:Y:S01]  /*7e10*/  F2FP.BF16.F32.PACK_AB R19, R27, R22 ;  /* 0x000000161b13723e */ /* 0x000fe200000010ff */
[C---:B------:R-:W-:Y:S01]  /*7e20*/  FFMA R29, R49.reuse, R75, R29 ;  /* 0x0000004b311d7223 */ /* 0x040fe2000000001d */
[C---:B------:R-:W-:Y:S01]  /*7e30*/  FFMA R30, R49.reuse, R76, R30 ;  /* 0x0000004c311e7223 */ /* 0x040fe2000000001e */
[----:B------:R-:W-:Y:S01]  /*7e40*/  FFMA R35, R49, R77, R35 ;  /* 0x0000004d31237223 */ /* 0x000fe20000000023 */
[----:B------:R-:W-:Y:S01]  /*7e50*/  F2FP.BF16.F32.PACK_AB R24, R25, R24 ;  /* 0x000000181918723e */ /* 0x000fe200000010ff */
[----:B------:R1:W-:Y:S01]  /*7e60*/  STS.128 [R105+0x20], R16 ;  /* 0x0000201069007388 */ /* 0x0003e20000000c00 */
[----:B------:R-:W-:Y:S02]  /*7e70*/  F2FP.BF16.F32.PACK_AB R25, R31, R26 ;  /* 0x0000001a1f19723e */ /* 0x000fe400000010ff */
[----:B------:R-:W-:Y:S02]  /*7e80*/  F2FP.BF16.F32.PACK_AB R26, R29, R28 ;  /* 0x0000001c1d1a723e */ /* 0x000fe400000010ff */
[----:B------:R-:W-:Y:S02]  /*7e90*/  F2FP.BF16.F32.PACK_AB R27, R35, R30 ;  /* 0x0000001e231b723e */ /* 0x000fe400000010ff */
[----:B------:R-:W-:Y:S05]  /*7ea0*/  IADD3 R0, PT, PT, R98, R106, RZ ;  /* 0x0000006a62007210 */ /* 0x000fea0007ffe0ff */
        /* <DEDUP_REMOVED lines=9> */
[----:B------:R-:W-:Y:S02]  /*7f40*/  UIADD3 UR10, UP0, UPT, UR54, 0xa80, URZ ;  /* 0x00000a80360a7890 */ /* 0x000fe4000ff1e0ff */
[----:B------:R-:W-:Y:S02]  /*7f50*/  UIADD3 UR5, UPT, UPT, UR37, 0x20, URZ ;  /* 0x0000002025057890 */ /* 0x000fe4000fffe0ff */
[----:B------:R-:W-:Y:S02]  /*7f60*/  UIADD3 UR4, UPT, UPT, UR49, 0x200, UR8 ;  /* 0x0000020031047890 */ /* 0x000fe4000fffe008 */
[----:B------:R-:W-:Y:S01]  /*7f70*/  UIADD3.X UR11, UPT, UPT, URZ, UR55, URZ, UP0, !UPT ;  /* 0x00000037ff0b7290 */ /* 0x000fe200087fe4ff */
[----:B------:R-:W-:Y:S01]  /*7f80*/  UMOV UR6, UR38 ;  /* 0x0000002600067c82 */ /* 0x000fe20008000000 */
[----:B------:R-:W-:Y:S07]  /*7f90*/  UMOV UR7, UR44 ;  /* 0x0000002c00077c82 */ /* 0x000fee0008000000 */
[----:B------:R2:W-:Y:S02]  /*7fa0*/  UTMASTG.3D [UR4], [UR10] ;  /* 0x000000040a0073b5 */ /* 0x0005e40008010000 */
[----:B--2---:R0:W-:Y:S02]  /*7fb0*/  UTMACMDFLUSH ;  /* 0x00000000000079b7 */ /* 0x0041e40000000000 */
.L_x_122:
[----:B------:R-:W-:Y:S05]  /*7fc0*/  BSYNC.RECONVERGENT B0 ;  /* 0x0000000000007941 */ /* 0x000fea0003800200 */
.L_x_121:
[----:B------:R-:W-:Y:S01]  /*7fd0*/  UIADD3 UR39, UPT, UPT, UR39, 0x1, URZ ;  /* 0x0000000127277890 */ /* 0x000fe2000fffe0ff */
[----:B------:R-:W-:Y:S03]  /*7fe0*/  BSSY.RECONVERGENT B0, `(.L_x_123) ;  /* 0x0000008000007945 */ /* 0x000fe60003800200 */
[----:B------:R-:W-:Y:S04]  /*7ff0*/  UISETP.NE.AND UP0, UPT, UR39, 0x3, UPT ;  /* 0x000000032700788c */ /* 0x000fe8000bf05270 */
[----:B------:R-:W-:Y:S02]  /*8000*/  UISETP.EQ.XOR UP1, UPT, UR36, 0x3, !UP0 ;  /* 0x000000032400788c */ /* 0x000fe4000c722a70 */
[----:B------:R-:W-:Y:S02]  /*8010*/  USEL UR56, UR39, URZ, UP0 ;  /* 0x000000ff27387287 */ /* 0x000fe40008000000 */
[----:B------:R-:W-:Y:S04]  /*8020*/  USEL UR4, URZ, 0x1, !UP1 ;  /* 0x00000001ff047887 */ /* 0x000fe8000c800000 */
[----:B------:R-:W-:Y:S01]  /*8030*/  ULOP3.LUT UR52, UR52, UR4, URZ, 0x3c, !UPT ;  /* 0x0000000434347292 */ /* 0x000fe2000f8e3cff */
[----:B------:R-:W-:Y:S11]  /*8040*/  @P0 BRA `(.L_x_124) ;  /* 0x0000000000040947 */ /* 0x000ff60003800000 */
[----:B------:R-:W-:Y:S04]  /*8050*/  DEPBAR.LE SB0, 0x1 ;  /* 0x000080400000791a */ /* 0x000fe80000000000 */
.L_x_124:
[----:B------:R-:W-:Y:S05]  /*8060*/  BSYNC.RECONVERGENT B0 ;  /* 0x0000000000007941 */ /* 0x000fea0003800200 */
.L_x_123:
[----:B------:R-:W-:Y:S01]  /*8070*/  BAR.SYNC.DEFER_BLOCKING 0x1, 0x80 ;  /* 0x0042000000007b1d */ /* 0x000fe20000010000 */
[----:B------:R-:W-:Y:S01]  /*8080*/  UISETP.NE.AND UP0, UPT, UR51, -0x2, UPT ;  /* 0xfffffffe3300788c */ /* 0x000fe2000bf05270 */
[----:B------:R-:W-:Y:S08]  /*8090*/  IADD3 R45, PT, PT, R45, 0x1, RZ ;  /* 0x000000012d2d7810 */ /* 0x000ff00007ffe0ff */
[----:B------:R-:W-:Y:S05]  /*80a0*/  BRA.U !UP0, `(.L_x_125) ;  /* 0x0000000108287547 */ /* 0x000fea000b800000 */
[----:B-1----:R-:W1:Y:S01]  /*80b0*/  S2R R0, SR_CgaCtaId ;  /* 0x0000000000007919 */ /* 0x002e620000008800 */
[----:B------:R-:W-:Y:S01]  /*80c0*/  ISETP.NE.AND P0, PT, R104, RZ, PT ;  /* 0x000000ff6800720c */ /* 0x000fe20003f05270 */
[----:B------:R-:W-:Y:S01]  /*80d0*/  IMAD.U32 R2, RZ, RZ, UR50 ;  /* 0x00000032ff027e24 */ /* 0x000fe2000f8e00ff */
[----:B------:R-:W-:Y:S04]  /*80e0*/  UIADD3 UR50, UPT, UPT, UR50, 0x1, URZ ;  /* 0x0000000132327890 */ /* 0x000fe8000fffe0ff */
[----:B------:R-:W-:Y:S04]  /*80f0*/  UISETP.NE.AND UP0, UPT, UR50, 0x3, UPT ;  /* 0x000000033200788c */ /* 0x000fe8000bf05270 */
[----:B------:R-:W-:Y:S03]  /*8100*/  USEL UR50, UR50, URZ, UP0 ;  /* 0x000000ff32327287 */ /* 0x000fe60008000000 */
[----:B------:R-:W-:Y:S05]  /*8110*/  @P0 LEA R2, R2, UR49, 0x3 ;  /* 0x0000003102020c11 */ /* 0x000fea000f8e18ff */
[----:B------:R-:W-:Y:S05]  /*8120*/  @P0 VIADD R2, R2, 0x98 ;  /* 0x0000009802020836 */ /* 0x000fea0000000000 */
[----:B-1----:R-:W-:Y:S04]  /*8130*/  @P0 PRMT R0, R0, 0x654, R2 ;  /* 0x0000065400000816 */ /* 0x002fe80000000002 */
[----:B------:R2:W-:Y:S03]  /*8140*/  @P0 SYNCS.ARRIVE.TRANS64.RED.A1T0 RZ, [R0+URZ], RZ ;  /* 0x000000ff00ff09a7 */ /* 0x0005e600081004ff */
.L_x_125:
[----:B------:R-:W-:Y:S01]  /*8150*/  ISETP.NE.AND P2, PT, R101, RZ, PT ;  /* 0x000000ff6500720c */ /* 0x000fe20003f45270 */
[----:B-12---:R-:W-:Y:S01]  /*8160*/  IMAD.IADD R0, R44, 0x1, R87 ;  /* 0x000000012c007824 */ /* 0x006fe200078e0257 */
[----:B------:R-:W-:Y:S01]  /*8170*/  ISETP.NE.AND P0, PT, R103, 0x2, PT ;  /* 0x000000026700780c */ /* 0x000fe20003f05270 */
[----:B------:R-:W-:Y:S01]  /*8180*/  UIADD3 UR51, UPT, UPT, UR51, 0x2, URZ ;  /* 0x0000000233337890 */ /* 0x000fe2000fffe0ff */
[----:B------:R-:W-:Y:S01]  /*8190*/  ISETP.NE.AND P1, PT, R45, 0x2, PT ;  /* 0x000000022d00780c */ /* 0x000fe20003f25270 */
[----:B------:R-:W-:Y:S01]  /*81a0*/  IMAD.IADD R24, R43, 0x1, R86 ;  /* 0x000000012b187824 */ /* 0x000fe200078e0256 */
[----:B------:R-:W-:Y:S02]  /*81b0*/  R2UR UR27, R0 ;  /* 0x00000000001b72ca */ /* 0x000fe400000e0000 */
[----:B------:R-:W-:Y:S02]  /*81c0*/  SEL R2, RZ, 0x1, P0 ;  /* 0x00000001ff027807 */ /* 0x000fe40000000000 */
[----:B------:R-:W-:Y:S02]  /*81d0*/  SEL R0, RZ, 0x1, P1 ;  /* 0x00000001ff007807 */ /* 0x000fe40000800000 */
[----:B------:R-:W-:Y:S02]  /*81e0*/  LOP3.LUT R96, R96, R2, RZ, 0x3c, !PT ;  /* 0x0000000260607212 */ /* 0x000fe400078e3cff */
[----:B------:R-:W-:Y:S02]  /*81f0*/  @P2 R2UR UR44, R95 ;  /* 0x000000005f2c22ca */ /* 0x000fe400000e0000 */
[----:B------:R-:W-:Y:S02]  /*8200*/  LOP3.LUT R97, R97, R0, RZ, 0x3c, !PT ;  /* 0x0000000061617212 */ /* 0x000fe400078e3cff */
[----:B------:R-:W-:Y:S02]  /*8210*/  SEL R103, R103, RZ, P0 ;  /* 0x000000ff67677207 */ /* 0x000fe40000000000 */
[----:B------:R-:W-:Y:S01]  /*8220*/  SEL R45, R45, RZ, P1 ;  /* 0x000000ff2d2d7207 */ /* 0x000fe20000800000 */
[----:B------:R-:W-:Y:S08]  /*8230*/  @P2 BRA `(.L_x_126) ;  /* 0xffffffd800042947 */ /* 0x000ff0000383ffff */
[----:B------:R-:W-:-:S09]  /*8240*/  UISETP.NE.AND UP0, UPT, UR48, URZ, UPT ;  /* 0x000000ff3000728c */ /* 0x000fd2000bf05270 */
[----:B------:R-:W-:Y:S05]  /*8250*/  BRA.U !UP0, `(.L_x_127) ;  /* 0x0000000108487547 */ /* 0x000fea000b800000 */
[----:B------:R-:W1:Y:S02]  /*8260*/  LDCU.64 UR4, c[0x0][0xc90] ;  /* 0x00019200ff0477ac */ /* 0x000e640008000a00 */
[----:B-1----:R-:W-:-:S04]  /*8270*/  UISETP.NE.U32.AND UP0, UPT, UR4, URZ, UPT ;  /* 0x000000ff0400728c */ /* 0x002fc8000bf05070 */
[----:B------:R-:W-:-:S09]  /*8280*/  UISETP.NE.AND.EX UP0, UPT, UR5, URZ, UPT, UP0 ;  /* 0x000000ff0500728c */ /* 0x000fd2000bf05300 */
[----:B------:R-:W-:Y:S05]  /*8290*/  BRA.U UP0, `(.L_x_128) ;  /* 0x00000001000c7547 */ /* 0x000fea000b800000 */
[----:B------:R-:W-:-:S13]  /*82a0*/  FSETP.NEU.AND P0, PT, R49, RZ, PT ;  /* 0x000000ff3100720b */ /* 0x000fda0003f0d000 */
[----:B------:R-:W-:Y:S05]  /*82b0*/  @!P0 EXIT ;  /* 0x000000000000894d */ /* 0x000fea0003800000 */
[----:B------:R-:W-:Y:S05]  /*82c0*/  BRA `(.L_x_127) ;  /* 0x00000000002c7947 */ /* 0x000fea0003800000 */
.L_x_128:
[----:B------:R-:W-:Y:S01]  /*82d0*/  ISETP.NE.AND P0, PT, R102, RZ, PT ;  /* 0x000000ff6600720c */ /* 0x000fe20003f05270 */
[----:B------:R-:W-:-:S12]  /*82e0*/  BSSY.RECONVERGENT B0, `(.L_x_127) ;  /* 0x0000009000007945 */ /* 0x000fd80003800200 */
[----:B------:R-:W-:Y:S05]  /*82f0*/  @P0 BRA `(.L_x_129) ;  /* 0x0000000000140947 */ /* 0x000fea0003800000 */
[----:B------:R-:W1:Y:S02]  /*8300*/  LDCU.64 UR4, c[0x0][0xc88] ;  /* 0x00019100ff0477ac */ /* 0x000e640008000a00 */
[----:B-1----:R-:W-:-:S04]  /*8310*/  ISETP.NE.U32.AND P0, PT, RZ, UR4, PT ;  /* 0x00000004ff007c0c */ /* 0x002fc8000bf05070 */
[----:B------:R-:W-:-:S13]  /*8320*/  ISETP.NE.AND.EX P0, PT, RZ, UR5, PT, P0 ;  /* 0x00000005ff007c0c */ /* 0x000fda000bf05300 */
[----:B------:R-:W-:Y:S05]  /*8330*/  @!P0 EXIT ;  /* 0x000000000000894d */ /* 0x000fea0003800000 */
[----:B------:R-:W-:Y:S05]  /*8340*/  BRA `(.L_x_130) ;  /* 0x0000000000087947 */ /* 0x000fea0003800000 */
.L_x_129:
[----:B------:R-:W-:-:S13]  /*8350*/  FSETP.NEU.AND P0, PT, R49, RZ, PT ;  /* 0x000000ff3100720b */ /* 0x000fda0003f0d000 */
[----:B------:R-:W-:Y:S05]  /*8360*/  @!P0 EXIT ;  /* 0x000000000000894d */ /* 0x000fea0003800000 */
.L_x_130:
[----:B------:R-:W-:Y:S05]  /*8370*/  BSYNC.RECONVERGENT B0 ;  /* 0x0000000000007941 */ /* 0x000fea0003800200 */
.L_x_127:
[----:B------:R-:W-:Y:S01]  /*8380*/  ULEA UR4, UR50, UR49, 0x3 ;  /* 0x0000003132047291 */ /* 0x000fe2000f8e18ff */
[----:B------:R-:W-:-:S04]  /*8390*/  DEPBAR.LE SB0, 0x0 ;  /* 0x000080000000791a */ /* 0x000fc80000000000 */
[----:B------:R-:W-:-:S04]  /*83a0*/  UIADD3 UR4, UPT, UPT, UR4, 0x98, URZ ;  /* 0x0000009804047890 */ /* 0x000fc8000fffe0ff */
[----:B------:R-:W-:-:S09]  /*83b0*/  UPRMT UR4, UR45, 0x654, UR4 ;  /* 0x000006542d047896 */ /* 0x000fd20008000004 */
[----:B------:R-:W-:Y:S01]  /*83c0*/  SYNCS.ARRIVE.TRANS64.RED.A1T0 RZ, [UR4], RZ ;  /* 0x000000ffffff79a7 */ /* 0x000fe20008100404 */
[----:B------:R-:W-:Y:S05]  /*83d0*/  EXIT ;  /* 0x000000000000794d */ /* 0x000fea0003800000 */
.L_x_25:
[----:B-1----:R1:W2:Y:S02]  /*83e0*/  SYNCS.PHASECHK.TRANS64.TRYWAIT P0, [R2+URZ+0x110], R3 ;  /* 0x00011003020075a7 */ /* 0x0022a400080011ff */
[----:B--2---:R-:W-:Y:S05]  /*83f0*/  @!P0 NANOSLEEP.SYNCS 0x989680 ;  /* 0x009896800000895d */ /* 0x004fea0003900000 */
[----:B------:R-:W2:Y:S02]  /*8400*/  @!P0 SYNCS.PHASECHK.TRANS64 P0, [R2+URZ+0x110], R3 ;  /* 0x00011003020085a7 */ /* 0x000ea400080010ff */
[----:B--2---:R-:W-:Y:S05]  /*8410*/  @!P0 BRA `(.L_x_25) ;  /* 0xfffffffc00f08947 */ /* 0x004fea000383ffff */
[----:B------:R-:W-:Y:S05]  /*8420*/  BRA `(.L_x_131) ;  /* 0xffffff9400447947 */ /* 0x000fea000383ffff */
.L_x_28:
[----:B------:R-:W-:-:S07]  /*8430*/  MOV R2, UR41 ;  /* 0x0000002900027c02 */ /* 0x000fce0008000f00 */
.L_x_132:
[----:B-1----:R1:W2:Y:S02]  /*8440*/  SYNCS.PHASECHK.TRANS64.TRYWAIT P0, [R2+URZ+0x40], R4 ;  /* 0x00004004020075a7 */ /* 0x0022a400080011ff */
[----:B--2---:R-:W-:Y:S05]  /*8450*/  @!P0 NANOSLEEP.SYNCS 0x989680 ;  /* 0x009896800000895d */ /* 0x004fea0003900000 */
[----:B------:R-:W2:Y:S02]  /*8460*/  @!P0 SYNCS.PHASECHK.TRANS64 P0, [R2+URZ+0x40], R4 ;  /* 0x00004004020085a7 */ /* 0x000ea400080010ff */
[----:B--2---:R-:W-:Y:S05]  /*8470*/  @!P0 BRA `(.L_x_132) ;  /* 0xfffffffc00f08947 */ /* 0x004fea000383ffff */
[----:B------:R-:W-:Y:S05]  /*8480*/  BRA `(.L_x_27) ;  /* 0xffffff9400947947 */ /* 0x000fea000383ffff */
.L_x_37:
[----:B------:R-:W-:-:S07]  /*8490*/  MOV R2, UR41 ;  /* 0x0000002900027c02 */ /* 0x000fce0008000f00 */
.L_x_133:
[----:B-1----:R1:W2:Y:S02]  /*84a0*/  SYNCS.PHASECHK.TRANS64.TRYWAIT P0, [R2+URZ+0x40], R4 ;  /* 0x00004004020075a7 */ /* 0x0022a400080011ff */
[----:B--2---:R-:W-:Y:S05]  /*84b0*/  @!P0 NANOSLEEP.SYNCS 0x989680 ;  /* 0x009896800000895d */ /* 0x004fea0003900000 */
[----:B------:R-:W2:Y:S02]  /*84c0*/  @!P0 SYNCS.PHASECHK.TRANS64 P0, [R2+URZ+0x40], R4 ;  /* 0x00004004020085a7 */ /* 0x000ea400080010ff */
[----:B--2---:R-:W-:Y:S05]  /*84d0*/  @!P0 BRA `(.L_x_133) ;  /* 0xfffffffc00f08947 */ /* 0x004fea000383ffff */
[----:B------:R-:W-:Y:S05]  /*84e0*/  BRA `(.L_x_36) ;  /* 0xffffff9800a47947 */ /* 0x000fea000383ffff */
.L_x_44:
[----:B-1----:R1:W2:Y:S02]  /*84f0*/  SYNCS.PHASECHK.TRANS64.TRYWAIT P0, [R2+URZ+0xc0], R3 ;  /* 0x0000c003020075a7 */ /* 0x0022a400080011ff */
[----:B--2---:R-:W-:Y:S05]  /*8500*/  @!P0 NANOSLEEP.SYNCS 0x989680 ;  /* 0x009896800000895d */ /* 0x004fea0003900000 */
[----:B------:R-:W2:Y:S02]  /*8510*/  @!P0 SYNCS.PHASECHK.TRANS64 P0, [R2+URZ+0xc0], R3 ;  /* 0x0000c003020085a7 */ /* 0x000ea400080010ff */
[----:B--2---:R-:W-:Y:S05]  /*8520*/  @!P0 BRA `(.L_x_44) ;  /* 0xfffffffc00f08947 */ /* 0x004fea000383ffff */
[----:B------:R-:W-:Y:S05]  /*8530*/  BRA `(.L_x_134) ;  /* 0xffffff9c00987947 */ /* 0x000fea000383ffff */
.L_x_48:
[----:B----4-:R-:W-:-:S07]  /*8540*/  MOV R0, UR4 ;  /* 0x0000000400007c02 */ /* 0x010fce0008000f00 */
.L_x_135:
[----:B-1----:R1:W2:Y:S02]  /*8550*/  SYNCS.PHASECHK.TRANS64.TRYWAIT P0, [R0+URZ], R2 ;  /* 0x00000002000075a7 */ /* 0x0022a400080011ff */
[----:B--2---:R-:W-:Y:S05]  /*8560*/  @!P0 NANOSLEEP.SYNCS 0x989680 ;  /* 0x009896800000895d */ /* 0x004fea0003900000 */
[----:B------:R-:W2:Y:S02]  /*8570*/  @!P0 SYNCS.PHASECHK.TRANS64 P0, [R0+URZ], R2 ;  /* 0x00000002000085a7 */ /* 0x000ea400080010ff */
[----:B--2---:R-:W-:Y:S05]  /*8580*/  @!P0 BRA `(.L_x_135) ;  /* 0xfffffffc00f08947 */ /* 0x004fea000383ffff */
[----:B------:R-:W-:Y:S05]  /*8590*/  BRA `(.L_x_136) ;  /* 0xffffffa4000c7947 */ /* 0x000fea000383ffff */
.L_x_49:
[----:B----4-:R-:W-:-:S07]  /*85a0*/  MOV R0, UR4 ;  /* 0x0000000400007c02 */ /* 0x010fce0008000f00 */
.L_x_137:
[----:B-1----:R1:W2:Y:S02]  /*85b0*/  SYNCS.PHASECHK.TRANS64.TRYWAIT P0, [R0+URZ], R3 ;  /* 0x00000003000075a7 */ /* 0x0022a400080011ff */
[----:B--2---:R-:W-:Y:S05]  /*85c0*/  @!P0 NANOSLEEP.SYNCS 0x989680 ;  /* 0x009896800000895d */ /* 0x004fea0003900000 */
[----:B------:R-:W2:Y:S02]  /*85d0*/  @!P0 SYNCS.PHASECHK.TRANS64 P0, [R0+URZ], R3 ;  /* 0x00000003000085a7 */ /* 0x000ea400080010ff */
[----:B--2---:R-:W-:Y:S05]  /*85e0*/  @!P0 BRA `(.L_x_137) ;  /* 0xfffffffc00f08947 */ /* 0x004fea000383ffff */
[----:B------:R-:W-:Y:S05]  /*85f0*/  BRA `(.L_x_138) ;  /* 0xffffffa400187947 */ /* 0x000fea000383ffff */
.L_x_50:
[----:B----4-:R-:W-:-:S07]  /*8600*/  MOV R0, UR4 ;  /* 0x0000000400007c02 */ /* 0x010fce0008000f00 */
.L_x_139:
[----:B-1----:R1:W2:Y:S02]  /*8610*/  SYNCS.PHASECHK.TRANS64.TRYWAIT P0, [R0+URZ], R3 ;  /* 0x00000003000075a7 */ /* 0x0022a400080011ff */
[----:B--2---:R-:W-:Y:S05]  /*8620*/  @!P0 NANOSLEEP.SYNCS 0x989680 ;  /* 0x009896800000895d */ /* 0x004fea0003900000 */
[----:B------:R-:W2:Y:S02]  /*8630*/  @!P0 SYNCS.PHASECHK.TRANS64 P0, [R0+URZ], R3 ;  /* 0x00000003000085a7 */ /* 0x000ea400080010ff */
[----:B--2---:R-:W-:Y:S05]  /*8640*/  @!P0 BRA `(.L_x_139) ;  /* 0xfffffffc00f08947 */ /* 0x004fea000383ffff */
[----:B------:R-:W-:Y:S05]  /*8650*/  BRA `(.L_x_140) ;  /* 0xffffffa400247947 */ /* 0x000fea000383ffff */
.L_x_51:
[----:B----4-:R-:W-:-:S07]  /*8660*/  MOV R0, UR4 ;  /* 0x0000000400007c02 */ /* 0x010fce0008000f00 */
.L_x_141:
[----:B-1----:R1:W2:Y:S02]  /*8670*/  SYNCS.PHASECHK.TRANS64.TRYWAIT P0, [R0+URZ], R3 ;  /* 0x00000003000075a7 */ /* 0x0022a400080011ff */
[----:B--2---:R-:W-:Y:S05]  /*8680*/  @!P0 NANOSLEEP.SYNCS 0x989680 ;  /* 0x009896800000895d */ /* 0x004fea0003900000 */
[----:B------:R-:W2:Y:S02]  /*8690*/  @!P0 SYNCS.PHASECHK.TRANS64 P0, [R0+URZ], R3 ;  /* 0x00000003000085a7 */ /* 0x000ea400080010ff */
[----:B--2---:R-:W-:Y:S05]  /*86a0*/  @!P0 BRA `(.L_x_141) ;  /* 0xfffffffc00f08947 */ /* 0x004fea000383ffff */
[----:B------:R-:W-:Y:S05]  /*86b0*/  BRA `(.L_x_142) ;  /* 0xffffffa400307947 */ /* 0x000fea000383ffff */
.L_x_52:
[----:B----4-:R-:W-:-:S07]  /*86c0*/  MOV R0, UR4 ;  /* 0x0000000400007c02 */ /* 0x010fce0008000f00 */
.L_x_143:
[----:B-1----:R1:W2:Y:S02]  /*86d0*/  SYNCS.PHASECHK.TRANS64.TRYWAIT P0, [R0+URZ], R3 ;  /* 0x00000003000075a7 */ /* 0x0022a400080011ff */
[----:B--2---:R-:W-:Y:S05]  /*86e0*/  @!P0 NANOSLEEP.SYNCS 0x989680 ;  /* 0x009896800000895d */ /* 0x004fea0003900000 */
[----:B------:R-:W2:Y:S02]  /*86f0*/  @!P0 SYNCS.PHASECHK.TRANS64 P0, [R0+URZ], R3 ;  /* 0x00000003000085a7 */ /* 0x000ea400080010ff */
[----:B--2---:R-:W-:Y:S05]  /*8700*/  @!P0 BRA `(.L_x_143) ;  /* 0xfffffffc00f08947 */ /* 0x004fea000383ffff */
[----:B------:R-:W-:Y:S05]  /*8710*/  BRA `(.L_x_144) ;  /* 0xffffffa4003c7947 */ /* 0x000fea000383ffff */
.L_x_53:
[----:B----4-:R-:W-:-:S07]  /*8720*/  MOV R0, UR4 ;  /* 0x0000000400007c02 */ /* 0x010fce0008000f00 */
.L_x_145:
[----:B-1----:R1:W2:Y:S02]  /*8730*/  SYNCS.PHASECHK.TRANS64.TRYWAIT P0, [R0+URZ], R3 ;  /* 0x00000003000075a7 */ /* 0x0022a400080011ff */
[----:B--2---:R-:W-:Y:S05]  /*8740*/  @!P0 NANOSLEEP.SYNCS 0x989680 ;  /* 0x009896800000895d */ /* 0x004fea0003900000 */
[----:B------:R-:W2:Y:S02]  /*8750*/  @!P0 SYNCS.PHASECHK.TRANS64 P0, [R0+URZ], R3 ;  /* 0x00000003000085a7 */ /* 0x000ea400080010ff */
[----:B--2---:R-:W-:Y:S05]  /*8760*/  @!P0 BRA `(.L_x_145) ;  /* 0xfffffffc00f08947 */ /* 0x004fea000383ffff */
[----:B------:R-:W-:Y:S05]  /*8770*/  BRA `(.L_x_146) ;  /* 0xffffffa400487947 */ /* 0x000fea000383ffff */
.L_x_54:
[----:B----4-:R-:W-:-:S07]  /*8780*/  MOV R0, UR4 ;  /* 0x0000000400007c02 */ /* 0x010fce0008000f00 */
.L_x_147:
[----:B-1----:R1:W2:Y:S02]  /*8790*/  SYNCS.PHASECHK.TRANS64.TRYWAIT P0, [R0+URZ], R3 ;  /* 0x00000003000075a7 */ /* 0x0022a400080011ff */
[----:B--2---:R-:W-:Y:S05]  /*87a0*/  @!P0 NANOSLEEP.SYNCS 0x989680 ;  /* 0x009896800000895d */ /* 0x004fea0003900000 */
[----:B------:R-:W2:Y:S02]  /*87b0*/  @!P0 SYNCS.PHASECHK.TRANS64 P0, [R0+URZ], R3 ;  /* 0x00000003000085a7 */ /* 0x000ea400080010ff */
[----:B--2---:R-:W-:Y:S05]  /*87c0*/  @!P0 BRA `(.L_x_147) ;  /* 0xfffffffc00f08947 */ /* 0x004fea000383ffff */
[----:B------:R-:W-:Y:S05]  /*87d0*/  BRA `(.L_x_148) ;  /* 0xffffffa400547947 */ /* 0x000fea000383ffff */
.L_x_57:
[----:B-1----:R1:W2:Y:S02]  /*87e0*/  SYNCS.PHASECHK.TRANS64.TRYWAIT P0, [R0+URZ+0x100], R4 ;  /* 0x00010004000075a7 */ /* 0x0022a400080011ff */
[----:B--2---:R-:W-:Y:S05]  /*87f0*/  @!P0 NANOSLEEP.SYNCS 0x989680 ;  /* 0x009896800000895d */ /* 0x004fea0003900000 */
[----:B------:R-:W2:Y:S02]  /*8800*/  @!P0 SYNCS.PHASECHK.TRANS64 P0, [R0+URZ+0x100], R4 ;  /* 0x00010004000085a7 */ /* 0x000ea400080010ff */
[----:B--2---:R-:W-:Y:S05]  /*8810*/  @!P0 BRA `(.L_x_57) ;  /* 0xfffffffc00f08947 */ /* 0x004fea000383ffff */
[----:B------:R-:W-:Y:S05]  /*8820*/  BRA `(.L_x_149) ;  /* 0xffffffa400b47947 */ /* 0x000fea000383ffff */
.L_x_58:
[----:B------:R-:W-:-:S07]  /*8830*/  MOV R0, UR5 ;  /* 0x0000000500007c02 */ /* 0x000fce0008000f00 */
.L_x_150:
[----:B-1----:R1:W2:Y:S02]  /*8840*/  SYNCS.PHASECHK.TRANS64.TRYWAIT P0, [R0+URZ+0xd0], R5 ;  /* 0x0000d005000075a7 */ /* 0x0022a400080011ff */
[----:B--2---:R-:W-:Y:S05]  /*8850*/  @!P0 NANOSLEEP.SYNCS 0x989680 ;  /* 0x009896800000895d */ /* 0x004fea0003900000 */
[----:B------:R-:W2:Y:S02]  /*8860*/  @!P0 SYNCS.PHASECHK.TRANS64 P0, [R0+URZ+0xd0], R5 ;  /* 0x0000d005000085a7 */ /* 0x000ea400080010ff */
[----:B--2---:R-:W-:Y:S05]  /*8870*/  @!P0 BRA `(.L_x_150) ;  /* 0xfffffffc00f08947 */ /* 0x004fea000383ffff */
[----:B------:R-:W-:Y:S05]  /*8880*/  BRA `(.L_x_151) ;  /* 0xffffffa400c47947 */ /* 0x000fea000383ffff */
.L_x_59:
[----:B-1----:R1:W2:Y:S02]  /*8890*/  SYNCS.PHASECHK.TRANS64.TRYWAIT P1, [R0+URZ+0xc0], R4 ;  /* 0x0000c004000075a7 */ /* 0x0022a400080211ff */
[----:B--2---:R-:W-:Y:S05]  /*88a0*/  @!P1 NANOSLEEP.SYNCS 0x989680 ;  /* 0x009896800000995d */ /* 0x004fea0003900000 */
[----:B------:R-:W2:Y:S02]  /*88b0*/  @!P1 SYNCS.PHASECHK.TRANS64 P1, [R0+URZ+0xc0], R4 ;  /* 0x0000c004000095a7 */ /* 0x000ea400080210ff */
[----:B--2---:R-:W-:Y:S05]  /*88c0*/  @!P1 BRA `(.L_x_59) ;  /* 0xfffffffc00f09947 */ /* 0x004fea000383ffff */
[----:B------:R-:W-:Y:S05]  /*88d0*/  BRA `(.L_x_152) ;  /* 0xffffffa400f47947 */ /* 0x000fea000383ffff */
.L_x_62:
[----:B------:R-:W-:-:S07]  /*88e0*/  MOV R0, UR5 ;  /* 0x0000000500007c02 */ /* 0x000fce0008000f00 */
.L_x_153:
[----:B-1----:R1:W2:Y:S02]  /*88f0*/  SYNCS.PHASECHK.TRANS64.TRYWAIT P0, [R0+URZ+0xd0], R2 ;  /* 0x0000d002000075a7 */ /* 0x0022a400080011ff */
[----:B--2---:R-:W-:Y:S05]  /*8900*/  @!P0 NANOSLEEP.SYNCS 0x989680 ;  /* 0x009896800000895d */ /* 0x004fea0003900000 */
[----:B------:R-:W2:Y:S02]  /*8910*/  @!P0 SYNCS.PHASECHK.TRANS64 P0, [R0+URZ+0xd0], R2 ;  /* 0x0000d002000085a7 */ /* 0x000ea400080010ff */
[----:B--2---:R-:W-:Y:S05]  /*8920*/  @!P0 BRA `(.L_x_153) ;  /* 0xfffffffc00f08947 */ /* 0x004fea000383ffff */
[----:B------:R-:W-:Y:S05]  /*8930*/  BRA `(.L_x_61) ;  /* 0xffffffa800487947 */ /* 0x000fea000383ffff */
.L_x_69:
[----:B--2---:R2:W4:Y:S02]  /*8940*/  SYNCS.PHASECHK.TRANS64.TRYWAIT P0, [R2+URZ+0xc0], R3 ;  /* 0x0000c003020075a7 */ /* 0x00452400080011ff */
[----:B----4-:R-:W-:Y:S05]  /*8950*/  @!P0 NANOSLEEP.SYNCS 0x989680 ;  /* 0x009896800000895d */ /* 0x010fea0003900000 */
[----:B------:R-:W4:Y:S02]  /*8960*/  @!P0 SYNCS.PHASECHK.TRANS64 P0, [R2+URZ+0xc0], R3 ;  /* 0x0000c003020085a7 */ /* 0x000f2400080010ff */
[----:B----4-:R-:W-:Y:S05]  /*8970*/  @!P0 BRA `(.L_x_69) ;  /* 0xfffffffc00f08947 */ /* 0x010fea000383ffff */
[----:B------:R-:W-:Y:S05]  /*8980*/  BRA `(.L_x_154) ;  /* 0xffffffb000047947 */ /* 0x000fea000383ffff */
.L_x_72:
[----:B------:R-:W-:-:S07]  /*8990*/  MOV R3, UR16 ;  /* 0x0000001000037c02 */ /* 0x000fce0008000f00 */
.L_x_155:
[----:B--2---:R2:W3:Y:S02]  /*89a0*/  SYNCS.PHASECHK.TRANS64.TRYWAIT P0, [R3+URZ+0xf0], R2 ;  /* 0x0000f002030075a7 */ /* 0x0044e400080011ff */
[----:B---3--:R-:W-:Y:S05]  /*89b0*/  @!P0 NANOSLEEP.SYNCS 0x989680 ;  /* 0x009896800000895d */ /* 0x008fea0003900000 */
[----:B------:R-:W3:Y:S02]  /*89c0*/  @!P0 SYNCS.PHASECHK.TRANS64 P0, [R3+URZ+0xf0], R2 ;  /* 0x0000f002030085a7 */ /* 0x000ee400080010ff */
[----:B---3--:R-:W-:Y:S05]  /*89d0*/  @!P0 BRA `(.L_x_155) ;  /* 0xfffffffc00f08947 */ /* 0x008fea000383ffff */
[----:B------:R-:W-:Y:S05]  /*89e0*/  BRA `(.L_x_156) ;  /* 0xffffffb400687947 */ /* 0x000fea000383ffff */
.L_x_75:
[----:B------:R-:W-:Y:S07]  /*89f0*/  MOV R2, UR15 ;  /* 0x0000000f00027c02 */ /* 0x000fee0008000f00 */
.L_x_157:
[----:B--2---:R2:W3:Y:S02]  /*8a00*/  SYNCS.PHASECHK.TRANS64.TRYWAIT P0, [R2+URZ], R3 ;  /* 0x00000003020075a7 */ /* 0x0044e400080011ff */
[----:B---3--:R-:W-:Y:S05]  /*8a10*/  @!P0 NANOSLEEP.SYNCS 0x989680 ;  /* 0x009896800000895d */ /* 0x008fea0003900000 */
[----:B------:R-:W3:Y:S02]  /*8a20*/  @!P0 SYNCS.PHASECHK.TRANS64 P0, [R2+URZ], R3 ;  /* 0x00000003020085a7 */ /* 0x000ee400080010ff */
[----:B---3--:R-:W-:Y:S05]  /*8a30*/  @!P0 BRA `(.L_x_157) ;  /* 0xfffffffc00f08947 */ /* 0x008fea000383ffff */
[----:B------:R-:W-:Y:S05]  /*8a40*/  BRA `(.L_x_74) ;  /* 0xffffffb400e07947 */ /* 0x000fea000383ffff */
.L_x_78:
[----:B------:R-:W-:-:S07]  /*8a50*/  MOV R0, UR5 ;  /* 0x0000000500007c02 */ /* 0x000fce0008000f00 */
.L_x_158:
[----:B-1----:R1:W3:Y:S02]  /*8a60*/  SYNCS.PHASECHK.TRANS64.TRYWAIT P0, [R0+URZ], R2 ;  /* 0x00000002000075a7 */ /* 0x0022e400080011ff */
[----:B---3--:R-:W-:Y:S05]  /*8a70*/  @!P0 NANOSLEEP.SYNCS 0x989680 ;  /* 0x009896800000895d */ /* 0x008fea0003900000 */
[----:B------:R-:W3:Y:S02]  /*8a80*/  @!P0 SYNCS.PHASECHK.TRANS64 P0, [R0+URZ], R2 ;  /* 0x00000002000085a7 */ /* 0x000ee400080010ff */
[----:B---3--:R-:W-:Y:S05]  /*8a90*/  @!P0 BRA `(.L_x_158) ;  /* 0xfffffffc00f08947 */ /* 0x008fea000383ffff */
[----:B------:R-:W-:Y:S05]  /*8aa0*/  BRA `(.L_x_159) ;  /* 0xffffffb800dc7947 */ /* 0x000fea000383ffff */
.L_x_79:
[----:B------:R-:W-:-:S07]  /*8ab0*/  MOV R0, UR6 ;  /* 0x0000000600007c02 */ /* 0x000fce0008000f00 */
.L_x_160:
[----:B-1----:R1:W3:Y:S02]  /*8ac0*/  SYNCS.PHASECHK.TRANS64.TRYWAIT P0, [R0+URZ], R2 ;  /* 0x00000002000075a7 */ /* 0x0022e400080011ff */
[----:B---3--:R-:W-:Y:S05]  /*8ad0*/  @!P0 NANOSLEEP.SYNCS 0x989680 ;  /* 0x009896800000895d */ /* 0x008fea0003900000 */
[----:B------:R-:W3:Y:S02]  /*8ae0*/  @!P0 SYNCS.PHASECHK.TRANS64 P0, [R0+URZ], R2 ;  /* 0x00000002000085a7 */ /* 0x000ee400080010ff */
[----:B---3--:R-:W-:Y:S05]  /*8af0*/  @!P0 BRA `(.L_x_160) ;  /* 0xfffffffc00f08947 */ /* 0x008fea000383ffff */
[----:B------:R-:W-:Y:S05]  /*8b00*/  BRA `(.L_x_161) ;  /* 0xffffffb800e87947 */ /* 0x000fea000383ffff */
.L_x_84:
[----:B--2---:R2:W4:Y:S02]  /*8b10*/  SYNCS.PHASECHK.TRANS64.TRYWAIT P0, [R0+URZ+0xc0], R2 ;  /* 0x0000c002000075a7 */ /* 0x00452400080011ff */
[----:B----4-:R-:W-:Y:S05]  /*8b20*/  @!P0 NANOSLEEP.SYNCS 0x989680 ;  /* 0x009896800000895d */ /* 0x010fea0003900000 */
[----:B------:R-:W4:Y:S02]  /*8b30*/  @!P0 SYNCS.PHASECHK.TRANS64 P0, [R0+URZ+0xc0], R2 ;  /* 0x0000c002000085a7 */ /* 0x000f2400080010ff */
[----:B----4-:R-:W-:Y:S05]  /*8b40*/  @!P0 BRA `(.L_x_84) ;  /* 0xfffffffc00f08947 */ /* 0x010fea000383ffff */
[----:B------:R-:W-:Y:S05]  /*8b50*/  BRA `(.L_x_162) ;  /* 0xffffffbc00d07947 */ /* 0x000fea000383ffff */
.L_x_87:
[----:B------:R-:W-:Y:S07]  /*8b60*/  MOV R0, UR4 ;  /* 0x0000000400007c02 */ /* 0x000fee0008000f00 */
.L_x_163:
[----:B--2---:R2:W3:Y:S02]  /*8b70*/  SYNCS.PHASECHK.TRANS64.TRYWAIT P0, [R0+URZ+0xb8], R2 ;  /* 0x0000b802000075a7 */ /* 0x0044e400080011ff */
[----:B---3--:R-:W-:Y:S05]  /*8b80*/  @!P0 NANOSLEEP.SYNCS 0x989680 ;  /* 0x009896800000895d */ /* 0x008fea0003900000 */
[----:B------:R-:W3:Y:S02]  /*8b90*/  @!P0 SYNCS.PHASECHK.TRANS64 P0, [R0+URZ+0xb8], R2 ;  /* 0x0000b802000085a7 */ /* 0x000ee400080010ff */
[----:B---3--:R-:W-:Y:S05]  /*8ba0*/  @!P0 BRA `(.L_x_163) ;  /* 0xfffffffc00f08947 */ /* 0x008fea000383ffff */
[----:B------:R-:W-:Y:S05]  /*8bb0*/  BRA `(.L_x_86) ;  /* 0xffffffc000b07947 */ /* 0x000fea000383ffff */
.L_x_90:
[----:B------:R-:W-:Y:S07]  /*8bc0*/  MOV R0, UR7 ;  /* 0x0000000700007c02 */ /* 0x000fee0008000f00 */
.L_x_164:
[----:B-1----:R1:W2:Y:S02]  /*8bd0*/  SYNCS.PHASECHK.TRANS64.TRYWAIT P0, [R0+URZ+0x98], R9 ;  /* 0x00009809000075a7 */ /* 0x0022a400080011ff */
[----:B--2---:R-:W-:Y:S05]  /*8be0*/  @!P0 NANOSLEEP.SYNCS 0x989680 ;  /* 0x009896800000895d */ /* 0x004fea0003900000 */
[----:B------:R-:W2:Y:S02]  /*8bf0*/  @!P0 SYNCS.PHASECHK.TRANS64 P0, [R0+URZ+0x98], R9 ;  /* 0x00009809000085a7 */ /* 0x000ea400080010ff */
[----:B--2---:R-:W-:Y:S05]  /*8c00*/  @!P0 BRA `(.L_x_164) ;  /* 0xfffffffc00f08947 */ /* 0x004fea000383ffff */
[----:B------:R-:W-:Y:S05]  /*8c10*/  BRA `(.L_x_165) ;  /* 0xffffffc400287947 */ /* 0x000fea000383ffff */
.L_x_91:
[----:B------:R-:W-:Y:S07]  /*8c20*/  MOV R0, UR5 ;  /* 0x0000000500007c02 */ /* 0x000fee0008000f00 */
.L_x_166:
[----:B-1----:R1:W2:Y:S02]  /*8c30*/  SYNCS.PHASECHK.TRANS64.TRYWAIT P0, [R0+URZ+0x98], R24 ;  /* 0x00009818000075a7 */ /* 0x0022a400080011ff */
[----:B--2---:R-:W-:Y:S05]  /*8c40*/  @!P0 NANOSLEEP.SYNCS 0x989680 ;  /* 0x009896800000895d */ /* 0x004fea0003900000 */
[----:B------:R-:W2:Y:S02]  /*8c50*/  @!P0 SYNCS.PHASECHK.TRANS64 P0, [R0+URZ+0x98], R24 ;  /* 0x00009818000085a7 */ /* 0x000ea400080010ff */
[----:B--2---:R-:W-:Y:S05]  /*8c60*/  @!P0 BRA `(.L_x_166) ;  /* 0xfffffffc00f08947 */ /* 0x004fea000383ffff */
[----:B------:R-:W-:Y:S05]  /*8c70*/  BRA `(.L_x_167) ;  /* 0xffffffc400c87947 */ /* 0x000fea000383ffff */
.L_x_93:
[----:B------:R-:W-:-:S07]  /*8c80*/  MOV R0, UR5 ;  /* 0x0000000500007c02 */ /* 0x000fce0008000f00 */
.L_x_168:
[----:B-1----:R1:W3:Y:S02]  /*8c90*/  SYNCS.PHASECHK.TRANS64.TRYWAIT P0, [R0+URZ], R2 ;  /* 0x00000002000075a7 */ /* 0x0022e400080011ff */
[----:B---3--:R-:W-:Y:S05]  /*8ca0*/  @!P0 NANOSLEEP.SYNCS 0x989680 ;  /* 0x009896800000895d */ /* 0x008fea0003900000 */
[----:B------:R-:W3:Y:S02]  /*8cb0*/  @!P0 SYNCS.PHASECHK.TRANS64 P0, [R0+URZ], R2 ;  /* 0x00000002000085a7 */ /* 0x000ee400080010ff */
[----:B---3--:R-:W-:Y:S05]  /*8cc0*/  @!P0 BRA `(.L_x_168) ;  /* 0xfffffffc00f08947 */ /* 0x008fea000383ffff */
[----:B------:R-:W-:Y:S05]  /*8cd0*/  BRA `(.L_x_169) ;  /* 0xffffffc800547947 */ /* 0x000fea000383ffff */
.L_x_94:
[----:B------:R-:W-:-:S07]  /*8ce0*/  MOV R0, UR5 ;  /* 0x0000000500007c02 */ /* 0x000fce0008000f00 */
.L_x_170:
[----:B-1----:R1:W3:Y:S02]  /*8cf0*/  SYNCS.PHASECHK.TRANS64.TRYWAIT P0, [R0+URZ], R2 ;  /* 0x00000002000075a7 */ /* 0x0022e400080011ff */
[----:B---3--:R-:W-:Y:S05]  /*8d00*/  @!P0 NANOSLEEP.SYNCS 0x989680 ;  /* 0x009896800000895d */ /* 0x008fea0003900000 */
[----:B------:R-:W3:Y:S02]  /*8d10*/  @!P0 SYNCS.PHASECHK.TRANS64 P0, [R0+URZ], R2 ;  /* 0x00000002000085a7 */ /* 0x000ee400080010ff */
[----:B---3--:R-:W-:Y:S05]  /*8d20*/  @!P0 BRA `(.L_x_170) ;  /* 0xfffffffc00f08947 */ /* 0x008fea000383ffff */
[----:B------:R-:W-:Y:S05]  /*8d30*/  BRA `(.L_x_171) ;  /* 0xffffffc800607947 */ /* 0x000fea000383ffff */
.L_x_96:
[----:B--2---:R2:W4:Y:S02]  /*8d40*/  SYNCS.PHASECHK.TRANS64.TRYWAIT P0, [R0+URZ+0xc0], R2 ;  /* 0x0000c002000075a7 */ /* 0x00452400080011ff */
[----:B----4-:R-:W-:Y:S05]  /*8d50*/  @!P0 NANOSLEEP.SYNCS 0x989680 ;  /* 0x009896800000895d */ /* 0x010fea0003900000 */
[----:B------:R-:W4:Y:S02]  /*8d60*/  @!P0 SYNCS.PHASECHK.TRANS64 P0, [R0+URZ+0xc0], R2 ;  /* 0x0000c002000085a7 */ /* 0x000f2400080010ff */
[----:B----4-:R-:W-:Y:S05]  /*8d70*/  @!P0 BRA `(.L_x_96) ;  /* 0xfffffffc00f08947 */ /* 0x010fea000383ffff */
[----:B------:R-:W-:Y:S05]  /*8d80*/  BRA `(.L_x_172) ;  /* 0xffffffcc00447947 */ /* 0x000fea000383ffff */
.L_x_106:
[----:B-1----:R1:W3:Y:S02]  /*8d90*/  SYNCS.PHASECHK.TRANS64.TRYWAIT P1, [R0+URZ+0x80], R3 ;  /* 0x00008003000075a7 */ /* 0x0022e400080211ff */
[----:B---3--:R-:W-:Y:S05]  /*8da0*/  @!P1 NANOSLEEP.SYNCS 0x989680 ;  /* 0x009896800000995d */ /* 0x008fea0003900000 */
[----:B------:R-:W3:Y:S02]  /*8db0*/  @!P1 SYNCS.PHASECHK.TRANS64 P1, [R0+URZ+0x80], R3 ;  /* 0x00008003000095a7 */ /* 0x000ee400080210ff */
[----:B---3--:R-:W-:Y:S05]  /*8dc0*/  @!P1 BRA `(.L_x_106) ;  /* 0xfffffffc00f09947 */ /* 0x008fea000383ffff */
[----:B------:R-:W-:Y:S05]  /*8dd0*/  BRA `(.L_x_105) ;  /* 0xffffffd800707947 */ /* 0x000fea000383ffff */
.L_x_108:
[----:B-1----:R1:W4:Y:S02]  /*8de0*/  SYNCS.PHASECHK.TRANS64.TRYWAIT P0, [R73+URZ+0xe0], R2 ;  /* 0x0000e002490075a7 */ /* 0x00232400080011ff */
[----:B----4-:R-:W-:Y:S05]  /*8df0*/  @!P0 NANOSLEEP.SYNCS 0x989680 ;  /* 0x009896800000895d */ /* 0x010fea0003900000 */
[----:B------:R-:W4:Y:S02]  /*8e00*/  @!P0 SYNCS.PHASECHK.TRANS64 P0, [R73+URZ+0xe0], R2 ;  /* 0x0000e002490085a7 */ /* 0x000f2400080010ff */
[----:B----4-:R-:W-:Y:S05]  /*8e10*/  @!P0 BRA `(.L_x_108) ;  /* 0xfffffffc00f08947 */ /* 0x010fea000383ffff */
[----:B------:R-:W-:Y:S05]  /*8e20*/  BRA `(.L_x_107) ;  /* 0xffffffd800a87947 */ /* 0x000fea000383ffff */
.L_x_119:
[----:B--2---:R2:W4:Y:S02]  /*8e30*/  SYNCS.PHASECHK.TRANS64.TRYWAIT P0, [R3+URZ+0x80], R107 ;  /* 0x0000806b030075a7 */ /* 0x00452400080011ff */
[----:B----4-:R-:W-:Y:S05]  /*8e40*/  @!P0 NANOSLEEP.SYNCS 0x989680 ;  /* 0x009896800000895d */ /* 0x010fea0003900000 */
[----:B------:R-:W4:Y:S02]  /*8e50*/  @!P0 SYNCS.PHASECHK.TRANS64 P0, [R3+URZ+0x80], R107 ;  /* 0x0000806b030085a7 */ /* 0x000f2400080010ff */
[----:B----4-:R-:W-:Y:S05]  /*8e60*/  @!P0 BRA `(.L_x_119) ;  /* 0xfffffffc00f08947 */ /* 0x010fea000383ffff */
[----:B------:R-:W-:Y:S05]  /*8e70*/  BRA `(.L_x_118) ;  /* 0xffffffe400907947 */ /* 0x000fea000383ffff */
        .weak           $__internal_0_$__cuda_sm10x_tcgen05_guardrail_trap_col_being_dealloced_not_returned_by_alloc
        .type           $__internal_0_$__cuda_sm10x_tcgen05_guardrail_trap_col_being_dealloced_not_returned_by_alloc,@function
        .size           $__internal_0_$__cuda_sm10x_tcgen05_guardrail_trap_col_being_dealloced_not_returned_by_alloc,($__internal_1_$__cuda_sm10x_tcgen05_guardrail_trap_phase_invalid_during_alloc - $__internal_0_$__cuda_sm10x_tcgen05_guardrail_trap_col_being_dealloced_not_returned_by_alloc)
$__internal_0_$__cuda_sm10x_tcgen05_guardrail_trap_col_being_dealloced_not_returned_by_alloc:
[----:B------:R-:W-:Y:S05]  /*8e80*/  BPT.TRAP 0x1 ;  /* 0x000000040000795c */ /* 0x000fea0000300000 */
[----:B------:R-:W-:-:S04]  /*8e90*/  HFMA2 R3, -RZ, RZ, 0, 0 ;  /* 0x00000000ff037431 */ /* 0x000fc800000001ff */
[----:B------:R-:W-:Y:S05]  /*8ea0*/  RET.REL.NODEC R2 `(_ZN7cutlass13device_kernelINS_4gemm6kernel13GemmUniversalIN4cute5tupleIJiiiiEEENS1_10collective13CollectiveMmaINS1_46MainloopSm100TmaUmmaWarpSpecializedBlockScaledILi8ELi2ELi2ENS5_IJNS4_1CILi1EEENSA_ILi4EEESB_EEEEENS5_IJNSA_ILi128EEENSA_ILi64EEESF_EEENS5_IJNS_12float_e5m2_tENS_13float_ue8m0_tEEEENS5_IJNS5_IJlSB_lEEENS4_6LayoutINS5_IJNS5_IJNS5_IJNSA_ILi32EEESC_EEEiEEESP_NS5_IJSB_iEEEEEENS5_IJNS5_IJNS5_IJNSA_ILi16EEESC_EEEiEEENS5_IJNS5_IJNSA_ILi0EEESB_EEENSA_ILi512EEEEEENS5_IJSV_iEEEEEEEEEEESK_S12_NS4_8TiledMMAINS4_8MMA_AtomIJNS4_21SM100_MMA_MXF8F6F4_SSISI_SI_fSJ_Li128ELi64ELNS4_4UMMA5MajorE0ELS17_0ELNS16_7ScaleInE0ELS18_0EEEEEENSM_INS5_IJSB_SB_SB_EEENS5_IJSV_SV_SV_EEEEENS5_IJNS4_10UnderscoreES1E_S1E_EEEEENS5_IJNS4_23SM90_TMA_LOAD_MULTICASTES1H_EEENS5_IJNS4_14ComposedLayoutINS4_7SwizzleILi3ELi4ELi3EEENS4_18smem_ptr_flag_bitsILi8EEENSM_INS5_IJNSA_ILi8EEESF_EEENS5_IJSF_SB_EEEEEEENSM_INS5_IJNS5_IJNS5_IJSO_SB_EEENS5_IJSN_SB_EEEEEESB_NS5_IJSC_SB_EEEEEENS5_IJNS5_IJNS5_IJST_SX_EEESW_EEESV_NS5_IJSB_SX_EEEEEEEEEEEvNS4_8identityENS5_IJNS4_13SM90_TMA_LOADES25_EEES23_vS24_EENS_8epilogue10collective18CollectiveEpilogueINS28_23Sm100TmaWarpSpecializedILi3ELi2ELi32ELb1ELb0EEEJSH_NS5_IJNSM_ISF_SB_EENSM_ISN_SB_EEEEENS_10bfloat16_tESL_S2G_SL_NS28_6fusion15FusionCallbacksIS2C_NS2H_17LinearCombinationIS2G_fS2G_fLNS_15FloatRoundStyleE2EEESH_S2F_JEEENS4_5SM1004TMEM4LOAD26SM100_TMEM_LOAD_32dp32b32xES25_NS1J_INS1K_ILi2ELi4ELi3EEENS1M_ILi16EEENSM_INS5_IJS1O_SN_EEES1U_EEEENS4_39AutoVectorizingCopyWithAssumedAlignmentILi128EEENS4_14SM90_TMA_STOREES2V_S2X_S2X_EEEvvEEEEvNT_6ParamsE) ;  /* 0xffffff7002547950 */ /* 0x000fea0003c3ffff */
        .weak           $__internal_1_$__cuda_sm10x_tcgen05_guardrail_trap_phase_invalid_during_alloc
        .type           $__internal_1_$__cuda_sm10x_tcgen05_guardrail_trap_phase_invalid_during_alloc,@function
        .size           $__internal_1_$__cuda_sm10x_tcgen05_guardrail_trap_phase_invalid_during_alloc,($__internal_2_$__cuda_sm10x_tcgen05_guardrail_trap_unallocated_columns_being_dealloced - $__internal_1_$__cuda_sm10x_tcgen05_guardrail_trap_phase_invalid_during_alloc)
$__internal_1_$__cuda_sm10x_tcgen05_guardrail_trap_phase_invalid_during_alloc:
[----:B------:R-:W-:Y:S05]  /*8eb0*/  BPT.TRAP 0x1 ;  /* 0x000000040000795c */ /* 0x000fea0000300000 */
[----:B------:R-:W-:-:S04]  /*8ec0*/  MOV R3, 0x0 ;  /* 0x0000000000037802 */ /* 0x000fc80000000f00 */
[----:B------:R-:W-:Y:S05]  /*8ed0*/  RET.REL.NODEC R2 `(_ZN7cutlass13device_kernelINS_4gemm6kernel13GemmUniversalIN4cute5tupleIJiiiiEEENS1_10collective13CollectiveMmaINS1_46MainloopSm100TmaUmmaWarpSpecializedBlockScaledILi8ELi2ELi2ENS5_IJNS4_1CILi1EEENSA_ILi4EEESB_EEEEENS5_IJNSA_ILi128EEENSA_ILi64EEESF_EEENS5_IJNS_12float_e5m2_tENS_13float_ue8m0_tEEEENS5_IJNS5_IJlSB_lEEENS4_6LayoutINS5_IJNS5_IJNS5_IJNSA_ILi32EEESC_EEEiEEESP_NS5_IJSB_iEEEEEENS5_IJNS5_IJNS5_IJNSA_ILi16EEESC_EEEiEEENS5_IJNS5_IJNSA_ILi0EEESB_EEENSA_ILi512EEEEEENS5_IJSV_iEEEEEEEEEEESK_S12_NS4_8TiledMMAINS4_8MMA_AtomIJNS4_21SM100_MMA_MXF8F6F4_SSISI_SI_fSJ_Li128ELi64ELNS4_4UMMA5MajorE0ELS17_0ELNS16_7ScaleInE0ELS18_0EEEEEENSM_INS5_IJSB_SB_SB_EEENS5_IJSV_SV_SV_EEEEENS5_IJNS4_10UnderscoreES1E_S1E_EEEEENS5_IJNS4_23SM90_TMA_LOAD_MULTICASTES1H_EEENS5_IJNS4_14ComposedLayoutINS4_7SwizzleILi3ELi4ELi3EEENS4_18smem_ptr_flag_bitsILi8EEENSM_INS5_IJNSA_ILi8EEESF_EEENS5_IJSF_SB_EEEEEEENSM_INS5_IJNS5_IJNS5_IJSO_SB_EEENS5_IJSN_SB_EEEEEESB_NS5_IJSC_SB_EEEEEENS5_IJNS5_IJNS5_IJST_SX_EEESW_EEESV_NS5_IJSB_SX_EEEEEEEEEEEvNS4_8identityENS5_IJNS4_13SM90_TMA_LOADES25_EEES23_vS24_EENS_8epilogue10collective18CollectiveEpilogueINS28_23Sm100TmaWarpSpecializedILi3ELi2ELi32ELb1ELb0EEEJSH_NS5_IJNSM_ISF_SB_EENSM_ISN_SB_EEEEENS_10bfloat16_tESL_S2G_SL_NS28_6fusion15FusionCallbacksIS2C_NS2H_17LinearCombinationIS2G_fS2G_fLNS_15FloatRoundStyleE2EEESH_S2F_JEEENS4_5SM1004TMEM4LOAD26SM100_TMEM_LOAD_32dp32b32xES25_NS1J_INS1K_ILi2ELi4ELi3EEENS1M_ILi16EEENSM_INS5_IJS1O_SN_EEES1U_EEEENS4_39AutoVectorizingCopyWithAssumedAlignmentILi128EEENS4_14SM90_TMA_STOREES2V_S2X_S2X_EEEvvEEEEvNT_6ParamsE) ;  /* 0xffffff7002487950 */ /* 0x000fea0003c3ffff */
        .weak           $__internal_2_$__cuda_sm10x_tcgen05_guardrail_trap_unallocated_columns_being_dealloced
        .type           $__internal_2_$__cuda_sm10x_tcgen05_guardrail_trap_unallocated_columns_being_dealloced,@function
        .size           $__internal_2_$__cuda_sm10x_tcgen05_guardrail_trap_unallocated_columns_being_dealloced,(.L_x_174 - $__internal_2_$__cuda_sm10x_tcgen05_guardrail_trap_unallocated_columns_being_dealloced)
$__internal_2_$__cuda_sm10x_tcgen05_guardrail_trap_unallocated_columns_being_dealloced:
[----:B------:R-:W-:Y:S05]  /*8ee0*/  BPT.TRAP 0x1 ;  /* 0x000000040000795c */ /* 0x000fea0000300000 */
[----:B------:R-:W-:-:S04]  /*8ef0*/  HFMA2 R3, -RZ, RZ, 0, 0 ;  /* 0x00000000ff037431 */ /* 0x000fc800000001ff */
[----:B------:R-:W-:Y:S05]  /*8f00*/  RET.REL.NODEC R2 `(_ZN7cutlass13device_kernelINS_4gemm6kernel13GemmUniversalIN4cute5tupleIJiiiiEEENS1_10collective13CollectiveMmaINS1_46MainloopSm100TmaUmmaWarpSpecializedBlockScaledILi8ELi2ELi2ENS5_IJNS4_1CILi1EEENSA_ILi4EEESB_EEEEENS5_IJNSA_ILi128EEENSA_ILi64EEESF_EEENS5_IJNS_12float_e5m2_tENS_13float_ue8m0_tEEEENS5_IJNS5_IJlSB_lEEENS4_6LayoutINS5_IJNS5_IJNS5_IJNSA_ILi32EEESC_EEEiEEESP_NS5_IJSB_iEEEEEENS5_IJNS5_IJNS5_IJNSA_ILi16EEESC_EEEiEEENS5_IJNS5_IJNSA_ILi0EEESB_EEENSA_ILi512EEEEEENS5_IJSV_iEEEEEEEEEEESK_S12_NS4_8TiledMMAINS4_8MMA_AtomIJNS4_21SM100_MMA_MXF8F6F4_SSISI_SI_fSJ_Li128ELi64ELNS4_4UMMA5MajorE0ELS17_0ELNS16_7ScaleInE0ELS18_0EEEEEENSM_INS5_IJSB_SB_SB_EEENS5_IJSV_SV_SV_EEEEENS5_IJNS4_10UnderscoreES1E_S1E_EEEEENS5_IJNS4_23SM90_TMA_LOAD_MULTICASTES1H_EEENS5_IJNS4_14ComposedLayoutINS4_7SwizzleILi3ELi4ELi3EEENS4_18smem_ptr_flag_bitsILi8EEENSM_INS5_IJNSA_ILi8EEESF_EEENS5_IJSF_SB_EEEEEEENSM_INS5_IJNS5_IJNS5_IJSO_SB_EEENS5_IJSN_SB_EEEEEESB_NS5_IJSC_SB_EEEEEENS5_IJNS5_IJNS5_IJST_SX_EEESW_EEESV_NS5_IJSB_SX_EEEEEEEEEEEvNS4_8identityENS5_IJNS4_13SM90_TMA_LOADES25_EEES23_vS24_EENS_8epilogue10collective18CollectiveEpilogueINS28_23Sm100TmaWarpSpecializedILi3ELi2ELi32ELb1ELb0EEEJSH_NS5_IJNSM_ISF_SB_EENSM_ISN_SB_EEEEENS_10bfloat16_tESL_S2G_SL_NS28_6fusion15FusionCallbacksIS2C_NS2H_17LinearCombinationIS2G_fS2G_fLNS_15FloatRoundStyleE2EEESH_S2F_JEEENS4_5SM1004TMEM4LOAD26SM100_TMEM_LOAD_32dp32b32xES25_NS1J_INS1K_ILi2ELi4ELi3EEENS1M_ILi16EEENSM_INS5_IJS1O_SN_EEES1U_EEEENS4_39AutoVectorizingCopyWithAssumedAlignmentILi128EEENS4_14SM90_TMA_STOREES2V_S2X_S2X_EEEvvEEEEvNT_6ParamsE) ;  /* 0xffffff70023c7950 */ /* 0x000fea0003c3ffff */
.L_x_173:
[----:B------:R-:W-:-:S00]  /*8f10*/  BRA `(.L_x_173) ;  /* 0xfffffffc00fc7947 */ /* 0x000fc0000383ffff */
[----:B------:R-:W-:-:S00]  /*8f20*/  NOP ;  /* 0x0000000000007918 */ /* 0x000fc00000000000 */
        /* <DEDUP_REMOVED lines=13> */
.L_x_174:


//--------------------- .nv.global.init           --------------------------
	.section	.nv.global.init,"aw",@progbits
.nv.global.init:
	.type		$str$27,@object
	.size		$str$27,($str$28 - $str$27)
$str$27:
        /*0000*/ 	.byte	0x28, 0x61, 0x64, 0x64, 0x72, 0x65, 0x73, 0x73, 0x20, 0x26, 0x20, 0x6d, 0x61, 0x73, 0x6b, 0x29
        /*0010*/ 	.byte	0x20, 0x3d, 0x3d, 0x20, 0x30, 0x00
	.type		$str$28,@object
	.size		$str$28,($str$26 - $str$28)
$str$28:
        /*0016*/ 	.byte	0x2f, 0x74, 0x6d, 0x70, 0x2f, 0x63, 0x75, 0x74, 0x6c, 0x61, 0x73, 0x73, 0x5f, 0x73, 0x77, 0x65
        /*0026*/ 	.byte	0x65, 0x70, 0x5f, 0x73, 0x72, 0x63, 0x2f, 0x69, 0x6e, 0x63, 0x6c, 0x75, 0x64, 0x65, 0x2f, 0x63
        /*0036*/ 	.byte	0x75, 0x74, 0x65, 0x2f, 0x70, 0x6f, 0x69, 0x6e, 0x74, 0x65, 0x72, 0x5f, 0x66, 0x6c, 0x61, 0x67
        /*0046*/ 	.byte	0x67, 0x65, 0x64, 0x2e, 0x68, 0x70, 0x70, 0x00
	.type		$str$26,@object
	.size		$str$26,($str$25 - $str$26)
$str$26:
        /*004e*/ 	.byte	0x2f, 0x74, 0x6d, 0x70, 0x2f, 0x63, 0x75, 0x74, 0x6c, 0x61, 0x73, 0x73, 0x5f, 0x73, 0x77, 0x65
        /*005e*/ 	.byte	0x65, 0x70, 0x5f, 0x73, 0x72, 0x63, 0x2f, 0x69, 0x6e, 0x63, 0x6c, 0x75, 0x64, 0x65, 0x2f, 0x63
        /*006e*/ 	.byte	0x75, 0x74, 0x65, 0x2f, 0x61, 0x74, 0x6f, 0x6d, 0x2f, 0x63, 0x6f, 0x70, 0x79, 0x5f, 0x74, 0x72
        /*007e*/ 	.byte	0x61, 0x69, 0x74, 0x73, 0x5f, 0x73, 0x6d, 0x31, 0x30, 0x30, 0x2e, 0x68, 0x70, 0x70, 0x00
	.type		$str$25,@object
	.size		$str$25,(__unnamed_1 - $str$25)
$str$25:
        /*008d*/ 	.byte	0x28, 0x28, 0x75, 0x69, 0x6e, 0x74, 0x33, 0x32, 0x5f, 0x74, 0x28, 0x74, 0x68, 0x72, 0x65, 0x61
        /*009d*/ 	.byte	0x64, 0x49, 0x64, 0x78, 0x2e, 0x78, 0x29, 0x20, 0x2f, 0x20, 0x33, 0x32, 0x29, 0x20, 0x25, 0x20
        /*00ad*/ 	.byte	0x34, 0x29, 0x20, 0x3d, 0x3d, 0x20, 0x28, 0x28, 0x28, 0x74, 0x6d, 0x65, 0x6d, 0x5f, 0x61, 0x64
        /*00bd*/ 	.byte	0x64, 0x72, 0x20, 0x3e, 0x3e, 0x20, 0x31, 0x36, 0x29, 0x20, 0x2f, 0x20, 0x33, 0x32, 0x29, 0x20
        /*00cd*/ 	.byte	0x25, 0x20, 0x34, 0x29, 0x00
	.type		__unnamed_1,@object
	.size		__unnamed_1,(__unnamed_2 - __unnamed_1)
__unnamed_1:
        /*00d2*/ 	.byte	0x61, 0x75, 0x74, 0x6f, 0x20, 0x63, 0x75, 0x74, 0x65, 0x3a, 0x3a, 0x61, 0x73, 0x5f, 0x70, 0x6f
        /* <DEDUP_REMOVED lines=24> */
        /*0262*/ 	.byte	0x34, 0x30, 0x39, 0x36, 0x3e, 0x3e, 0x3e, 0x3e, 0x5d, 0x00
	.type		__unnamed_2,@object
	.size		__unnamed_2,(.L_2 - __unnamed_2)
__unnamed_2:
        /* <DEDUP_REMOVED lines=42> */
        /*050c*/ 	.byte	0x3e, 0x3e, 0x5d, 0x00
.L_2:


//--------------------- .nv.shared._ZN7cutlass13device_kernelINS_4gemm6kernel13GemmUniversalIN4cute5tupleIJiiiiEEENS1_10collective13CollectiveMmaINS1_46MainloopSm100TmaUmmaWarpSpecializedBlockScaledILi8ELi2ELi2ENS5_IJNS4_1CILi1EEENSA_ILi4EEESB_EEEEENS5_IJNSA_ILi128EEENSA_ILi64EEESF_EEENS5_IJNS_12float_e5m2_tENS_13float_ue8m0_tEEEENS5_IJNS5_IJlSB_lEEENS4_6LayoutINS5_IJNS5_IJNS5_IJNSA_ILi32EEESC_EEEiEEESP_NS5_IJSB_iEEEEEENS5_IJNS5_IJNS5_IJNSA_ILi16EEESC_EEEiEEENS5_IJNS5_IJNSA_ILi0EEESB_EEENSA_ILi512EEEEEENS5_IJSV_iEEEEEEEEEEESK_S12_NS4_8TiledMMAINS4_8MMA_AtomIJNS4_21SM100_MMA_MXF8F6F4_SSISI_SI_fSJ_Li128ELi64ELNS4_4UMMA5MajorE0ELS17_0ELNS16_7ScaleInE0ELS18_0EEEEEENSM_INS5_IJSB_SB_SB_EEENS5_IJSV_SV_SV_EEEEENS5_IJNS4_10UnderscoreES1E_S1E_EEEEENS5_IJNS4_23SM90_TMA_LOAD_MULTICASTES1H_EEENS5_IJNS4_14ComposedLayoutINS4_7SwizzleILi3ELi4ELi3EEENS4_18smem_ptr_flag_bitsILi8EEENSM_INS5_IJNSA_ILi8EEESF_EEENS5_IJSF_SB_EEEEEEENSM_INS5_IJNS5_IJNS5_IJSO_SB_EEENS5_IJSN_SB_EEEEEESB_NS5_IJSC_SB_EEEEEENS5_IJNS5_IJNS5_IJST_SX_EEESW_EEESV_NS5_IJSB_SX_EEEEEEEEEEEvNS4_8identityENS5_IJNS4_13SM90_TMA_LOADES25_EEES23_vS24_EENS_8epilogue10collective18CollectiveEpilogueINS28_23Sm100TmaWarpSpecializedILi3ELi2ELi32ELb1ELb0EEEJSH_NS5_IJNSM_ISF_SB_EENSM_ISN_SB_EEEEENS_10bfloat16_tESL_S2G_SL_NS28_6fusion15FusionCallbacksIS2C_NS2H_17LinearCombinationIS2G_fS2G_fLNS_15FloatRoundStyleE2EEESH_S2F_JEEENS4_5SM1004TMEM4LOAD26SM100_TMEM_LOAD_32dp32b32xES25_NS1J_INS1K_ILi2ELi4ELi3EEENS1M_ILi16EEENSM_INS5_IJS1O_SN_EEES1U_EEEENS4_39AutoVectorizingCopyWithAssumedAlignmentILi128EEENS4_14SM90_TMA_STOREES2V_S2X_S2X_EEEvvEEEEvNT_6ParamsE --------------------------
	.section	.nv.shared._ZN7cutlass13device_kernelINS_4gemm6kernel13GemmUniversalIN4cute5tupleIJiiiiEEENS1_10collective13CollectiveMmaINS1_46MainloopSm100TmaUmmaWarpSpecializedBlockScaledILi8ELi2ELi2ENS5_IJNS4_1CILi1EEENSA_ILi4EEESB_EEEEENS5_IJNSA_ILi128EEENSA_ILi64EEESF_EEENS5_IJNS_12float_e5m2_tENS_13float_ue8m0_tEEEENS5_IJNS5_IJlSB_lEEENS4_6LayoutINS5_IJNS5_IJNS5_IJNSA_ILi32EEESC_EEEiEEESP_NS5_IJSB_iEEEEEENS5_IJNS5_IJNS5_IJNSA_ILi16EEESC_EEEiEEENS5_IJNS5_IJNSA_ILi0EEESB_EEENSA_ILi512EEEEEENS5_IJSV_iEEEEEEEEEEESK_S12_NS4_8TiledMMAINS4_8MMA_AtomIJNS4_21SM100_MMA_MXF8F6F4_SSISI_SI_fSJ_Li128ELi64ELNS4_4UMMA5MajorE0ELS17_0ELNS16_7ScaleInE0ELS18_0EEEEEENSM_INS5_IJSB_SB_SB_EEENS5_IJSV_SV_SV_EEEEENS5_IJNS4_10UnderscoreES1E_S1E_EEEEENS5_IJNS4_23SM90_TMA_LOAD_MULTICASTES1H_EEENS5_IJNS4_14ComposedLayoutINS4_7SwizzleILi3ELi4ELi3EEENS4_18smem_ptr_flag_bitsILi8EEENSM_INS5_IJNSA_ILi8EEESF_EEENS5_IJSF_SB_EEEEEEENSM_INS5_IJNS5_IJNS5_IJSO_SB_EEENS5_IJSN_SB_EEEEEESB_NS5_IJSC_SB_EEEEEENS5_IJNS5_IJNS5_IJST_SX_EEESW_EEESV_NS5_IJSB_SX_EEEEEEEEEEEvNS4_8identityENS5_IJNS4_13SM90_TMA_LOADES25_EEES23_vS24_EENS_8epilogue10collective18CollectiveEpilogueINS28_23Sm100TmaWarpSpecializedILi3ELi2ELi32ELb1ELb0EEEJSH_NS5_IJNSM_ISF_SB_EENSM_ISN_SB_EEEEENS_10bfloat16_tESL_S2G_SL_NS28_6fusion15FusionCallbacksIS2C_NS2H_17LinearCombinationIS2G_fS2G_fLNS_15FloatRoundStyleE2EEESH_S2F_JEEENS4_5SM1004TMEM4LOAD26SM100_TMEM_LOAD_32dp32b32xES25_NS1J_INS1K_ILi2ELi4ELi3EEENS1M_ILi16EEENSM_INS5_IJS1O_SN_EEES1U_EEEENS4_39AutoVectorizingCopyWithAssumedAlignmentILi128EEENS4_14SM90_TMA_STOREES2V_S2X_S2X_EEEvvEEEEvNT_6ParamsE,"aw",@nobits
	.sectionflags	@""
	.align	16
	.zero		1024


//--------------------- .nv.shared.reserved.0     --------------------------
	.section	.nv.shared.reserved.0,"aw",@nobits
	.weak		__nv_reservedSMEM_offset_0_alias
	.size		__nv_reservedSMEM_offset_0_alias, 0, 64
	.other		__nv_reservedSMEM_offset_0_alias,@"STO_CUDA_RESERVED_SHARED STV_DEFAULT"
__nv_reservedSMEM_offset_0_alias:
	.zero		0
.nv.shared.reserved.0:
	.zero		64
	.weak		__nv_reservedSMEM_tcgen05_partition
	.type		__nv_reservedSMEM_tcgen05_partition,@object
	.size		__nv_reservedSMEM_tcgen05_partition,(.L_0 - __nv_reservedSMEM_tcgen05_partition)
__nv_reservedSMEM_tcgen05_partition:
	.zero		32
.L_0:


//--------------------- .nv.global                --------------------------
	.section	.nv.global,"aw",@nobits
.nv.global:
	.type		_ZN40_INTERNAL_27a9d7da_4_k_cu_68fd7712_176154cute1_E,@object
	.size		_ZN40_INTERNAL_27a9d7da_4_k_cu_68fd7712_176154cute1_E,(_ZN40_INTERNAL_27a9d7da_4_k_cu_68fd7712_176154cuda3std3__45__cpo6cbeginE - _ZN40_INTERNAL_27a9d7da_4_k_cu_68fd7712_176154cute1_E)
_ZN40_INTERNAL_27a9d7da_4_k_cu_68fd7712_176154cute1_E:
	.zero		1
	.type		_ZN40_INTERNAL_27a9d7da_4_k_cu_68fd7712_176154cuda3std3__45__cpo6cbeginE,@object
	.size		_ZN40_INTERNAL_27a9d7da_4_k_cu_68fd7712_176154cuda3std3__45__cpo6cbeginE,(_ZN40_INTERNAL_27a9d7da_4_k_cu_68fd7712_176154cuda3std3__48in_placeE - _ZN40_INTERNAL_27a9d7da_4_k_cu_68fd7712_176154cuda3std3__45__cpo6cbeginE)
_ZN40_INTERNAL_27a9d7da_4_k_cu_68fd7712_176154cuda3std3__45__cpo6cbeginE:
	.zero		1
	.type		_ZN40_INTERNAL_27a9d7da_4_k_cu_68fd7712_176154cuda3std3__48in_placeE,@object
	.size		_ZN40_INTERNAL_27a9d7da_4_k_cu_68fd7712_176154cuda3std3__48in_placeE,(_ZN40_INTERNAL_27a9d7da_4_k_cu_68fd7712_176154cuda3std6ranges3__45__cpo9iter_moveE - _ZN40_INTERNAL_27a9d7da_4_k_cu_68fd7712_176154cuda3std3__48in_placeE)
_ZN40_INTERNAL_27a9d7da_4_k_cu_68fd7712_176154cuda3std3__48in_placeE:
	.zero		1
	.type		_ZN40_INTERNAL_27a9d7da_4_k_cu_68fd7712_176154cuda3std6ranges3__45__cpo9iter_moveE,@object
	.size		_ZN40_INTERNAL_27a9d7da_4_k_cu_68fd7712_176154cuda3std6ranges3__45__cpo9iter_moveE,(_ZN40_INTERNAL_27a9d7da_4_k_cu_68fd7712_176154cuda3std3__45__cpo5beginE - _ZN40_INTERNAL_27a9d7da_4_k_cu_68fd7712_176154cuda3std6ranges3__45__cpo9iter_moveE)
_ZN40_INTERNAL_27a9d7da_4_k_cu_68fd7712_176154cuda3std6ranges3__45__cpo9iter_moveE:
	.zero		1
	.type		_ZN40_INTERNAL_27a9d7da_4_k_cu_68fd7712_176154cuda3std3__45__cpo5beginE,@object
	.size		_ZN40_INTERNAL_27a9d7da_4_k_cu_68fd7712_176154cuda3std3__45__cpo5beginE,(_ZN40_INTERNAL_27a9d7da_4_k_cu_68fd7712_176154cuda3std3__442_GLOBAL__N__27a9d7da_4_k_cu_68fd7712_176156ignoreE - _ZN40_INTERNAL_27a9d7da_4_k_cu_68fd7712_176154cuda3std3__45__cpo5beginE)
_ZN40_INTERNAL_27a9d7da_4_k_cu_68fd7712_176154cuda3std3__45__cpo5beginE:
	.zero		1
	.type		_ZN40_INTERNAL_27a9d7da_4_k_cu_68fd7712_176154cuda3std3__442_GLOBAL__N__27a9d7da_4_k_cu_68fd7712_176156ignoreE,@object
	.size		_ZN40_INTERNAL_27a9d7da_4_k_cu_68fd7712_176154cuda3std3__442_GLOBAL__N__27a9d7da_4_k_cu_68fd7712_176156ignoreE,(_ZN40_INTERNAL_27a9d7da_4_k_cu_68fd7712_176154cute7productE - _ZN40_INTERNAL_27a9d7da_4_k_cu_68fd7712_176154cuda3std3__442_GLOBAL__N__27a9d7da_4_k_cu_68fd7712_176156ignoreE)
_ZN40_INTERNAL_27a9d7da_4_k_cu_68fd7712_176154cuda3std3__442_GLOBAL__N__27a9d7da_4_k_cu_68fd7712_176156ignoreE:
	.zero		1
	.type		_ZN40_INTERNAL_27a9d7da_4_k_cu_68fd7712_176154cute7productE,@object
	.size		_ZN40_INTERNAL_27a9d7da_4_k_cu_68fd7712_176154cute7productE,(_ZN40_INTERNAL_27a9d7da_4_k_cu_68fd7712_176154cuda3std3__45__cpo3endE - _ZN40_INTERNAL_27a9d7da_4_k_cu_68fd7712_176154cute7productE)
_ZN40_INTERNAL_27a9d7da_4_k_cu_68fd7712_176154cute7productE:
	.zero		1
	.type		_ZN40_INTERNAL_27a9d7da_4_k_cu_68fd7712_176154cuda3std3__45__cpo3endE,@object
	.size		_ZN40_INTERNAL_27a9d7da_4_k_cu_68fd7712_176154cuda3std3__45__cpo3endE,(_ZN40_INTERNAL_27a9d7da_4_k_cu_68fd7712_176154cuda3std3__419piecewise_constructE - _ZN40_INTERNAL_27a9d7da_4_k_cu_68fd7712_176154cuda3std3__45__cpo3endE)
_ZN40_INTERNAL_27a9d7da_4_k_cu_68fd7712_176154cuda3std3__45__cpo3endE:
	.zero		1
	.type		_ZN40_INTERNAL_27a9d7da_4_k_cu_68fd7712_176154cuda3std3__419piecewise_constructE,@object
	.size		_ZN40_INTERNAL_27a9d7da_4_k_cu_68fd7712_176154cuda3std3__419piecewise_constructE,(_ZN40_INTERNAL_27a9d7da_4_k_cu_68fd7712_176154cuda3std3__45__cpo4cendE - _ZN40_INTERNAL_27a9d7da_4_k_cu_68fd7712_176154cuda3std3__419piecewise_constructE)
_ZN40_INTERNAL_27a9d7da_4_k_cu_68fd7712_176154cuda3std3__419piecewise_constructE:
	.zero		1
	.type		_ZN40_INTERNAL_27a9d7da_4_k_cu_68fd7712_176154cuda3std3__45__cpo4cendE,@object
	.size		_ZN40_INTERNAL_27a9d7da_4_k_cu_68fd7712_176154cuda3std3__45__cpo4cendE,(_ZN40_INTERNAL_27a9d7da_4_k_cu_68fd7712_176154cuda3std6ranges3__45__cpo4swapE - _ZN40_INTERNAL_27a9d7da_4_k_cu_68fd7712_176154cuda3std3__45__cpo4cendE)
_ZN40_INTERNAL_27a9d7da_4_k_cu_68fd7712_176154cuda3std3__45__cpo4cendE:
	.zero		1
	.type		_ZN40_INTERNAL_27a9d7da_4_k_cu_68fd7712_176154cuda3std6ranges3__45__cpo4swapE,@object
	.size		_ZN40_INTERNAL_27a9d7da_4_k_cu_68fd7712_176154cuda3std6ranges3__45__cpo4swapE,(.L_10 - _ZN40_INTERNAL_27a9d7da_4_k_cu_68fd7712_176154cuda3std6ranges3__45__cpo4swapE)
_ZN40_INTERNAL_27a9d7da_4_k_cu_68fd7712_176154cuda3std6ranges3__45__cpo4swapE:
	.zero		1
.L_10:


//--------------------- .nv.constant0._ZN7cutlass13device_kernelINS_4gemm6kernel13GemmUniversalIN4cute5tupleIJiiiiEEENS1_10collective13CollectiveMmaINS1_46MainloopSm100TmaUmmaWarpSpecializedBlockScaledILi8ELi2ELi2ENS5_IJNS4_1CILi1EEENSA_ILi4EEESB_EEEEENS5_IJNSA_ILi128EEENSA_ILi64EEESF_EEENS5_IJNS_12float_e5m2_tENS_13float_ue8m0_tEEEENS5_IJNS5_IJlSB_lEEENS4_6LayoutINS5_IJNS5_IJNS5_IJNSA_ILi32EEESC_EEEiEEESP_NS5_IJSB_iEEEEEENS5_IJNS5_IJNS5_IJNSA_ILi16EEESC_EEEiEEENS5_IJNS5_IJNSA_ILi0EEESB_EEENSA_ILi512EEEEEENS5_IJSV_iEEEEEEEEEEESK_S12_NS4_8TiledMMAINS4_8MMA_AtomIJNS4_21SM100_MMA_MXF8F6F4_SSISI_SI_fSJ_Li128ELi64ELNS4_4UMMA5MajorE0ELS17_0ELNS16_7ScaleInE0ELS18_0EEEEEENSM_INS5_IJSB_SB_SB_EEENS5_IJSV_SV_SV_EEEEENS5_IJNS4_10UnderscoreES1E_S1E_EEEEENS5_IJNS4_23SM90_TMA_LOAD_MULTICASTES1H_EEENS5_IJNS4_14ComposedLayoutINS4_7SwizzleILi3ELi4ELi3EEENS4_18smem_ptr_flag_bitsILi8EEENSM_INS5_IJNSA_ILi8EEESF_EEENS5_IJSF_SB_EEEEEEENSM_INS5_IJNS5_IJNS5_IJSO_SB_EEENS5_IJSN_SB_EEEEEESB_NS5_IJSC_SB_EEEEEENS5_IJNS5_IJNS5_IJST_SX_EEESW_EEESV_NS5_IJSB_SX_EEEEEEEEEEEvNS4_8identityENS5_IJNS4_13SM90_TMA_LOADES25_EEES23_vS24_EENS_8epilogue10collective18CollectiveEpilogueINS28_23Sm100TmaWarpSpecializedILi3ELi2ELi32ELb1ELb0EEEJSH_NS5_IJNSM_ISF_SB_EENSM_ISN_SB_EEEEENS_10bfloat16_tESL_S2G_SL_NS28_6fusion15FusionCallbacksIS2C_NS2H_17LinearCombinationIS2G_fS2G_fLNS_15FloatRoundStyleE2EEESH_S2F_JEEENS4_5SM1004TMEM4LOAD26SM100_TMEM_LOAD_32dp32b32xES25_NS1J_INS1K_ILi2ELi4ELi3EEENS1M_ILi16EEENSM_INS5_IJS1O_SN_EEES1U_EEEENS4_39AutoVectorizingCopyWithAssumedAlignmentILi128EEENS4_14SM90_TMA_STOREES2V_S2X_S2X_EEEvvEEEEvNT_6ParamsE --------------------------
	.section	.nv.constant0._ZN7cutlass13device_kernelINS_4gemm6kernel13GemmUniversalIN4cute5tupleIJiiiiEEENS1_10collective13CollectiveMmaINS1_46MainloopSm100TmaUmmaWarpSpecializedBlockScaledILi8ELi2ELi2ENS5_IJNS4_1CILi1EEENSA_ILi4EEESB_EEEEENS5_IJNSA_ILi128EEENSA_ILi64EEESF_EEENS5_IJNS_12float_e5m2_tENS_13float_ue8m0_tEEEENS5_IJNS5_IJlSB_lEEENS4_6LayoutINS5_IJNS5_IJNS5_IJNSA_ILi32EEESC_EEEiEEESP_NS5_IJSB_iEEEEEENS5_IJNS5_IJNS5_IJNSA_ILi16EEESC_EEEiEEENS5_IJNS5_IJNSA_ILi0EEESB_EEENSA_ILi512EEEEEENS5_IJSV_iEEEEEEEEEEESK_S12_NS4_8TiledMMAINS4_8MMA_AtomIJNS4_21SM100_MMA_MXF8F6F4_SSISI_SI_fSJ_Li128ELi64ELNS4_4UMMA5MajorE0ELS17_0ELNS16_7ScaleInE0ELS18_0EEEEEENSM_INS5_IJSB_SB_SB_EEENS5_IJSV_SV_SV_EEEEENS5_IJNS4_10UnderscoreES1E_S1E_EEEEENS5_IJNS4_23SM90_TMA_LOAD_MULTICASTES1H_EEENS5_IJNS4_14ComposedLayoutINS4_7SwizzleILi3ELi4ELi3EEENS4_18smem_ptr_flag_bitsILi8EEENSM_INS5_IJNSA_ILi8EEESF_EEENS5_IJSF_SB_EEEEEEENSM_INS5_IJNS5_IJNS5_IJSO_SB_EEENS5_IJSN_SB_EEEEEESB_NS5_IJSC_SB_EEEEEENS5_IJNS5_IJNS5_IJST_SX_EEESW_EEESV_NS5_IJSB_SX_EEEEEEEEEEEvNS4_8identityENS5_IJNS4_13SM90_TMA_LOADES25_EEES23_vS24_EENS_8epilogue10collective18CollectiveEpilogueINS28_23Sm100TmaWarpSpecializedILi3ELi2ELi32ELb1ELb0EEEJSH_NS5_IJNSM_ISF_SB_EENSM_ISN_SB_EEEEENS_10bfloat16_tESL_S2G_SL_NS28_6fusion15FusionCallbacksIS2C_NS2H_17LinearCombinationIS2G_fS2G_fLNS_15FloatRoundStyleE2EEESH_S2F_JEEENS4_5SM1004TMEM4LOAD26SM100_TMEM_LOAD_32dp32b32xES25_NS1J_INS1K_ILi2ELi4ELi3EEENS1M_ILi16EEENSM_INS5_IJS1O_SN_EEES1U_EEEENS4_39AutoVectorizingCopyWithAssumedAlignmentILi128EEENS4_14SM90_TMA_STOREES2V_S2X_S2X_EEEvvEEEEvNT_6ParamsE,"a",@progbits
	.sectionflags	@""
	.align	4
.nv.constant0._ZN7cutlass13device_kernelINS_4gemm6kernel13GemmUniversalIN4cute5tupleIJiiiiEEENS1_10collective13CollectiveMmaINS1_46MainloopSm100TmaUmmaWarpSpecializedBlockScaledILi8ELi2ELi2ENS5_IJNS4_1CILi1EEENSA_ILi4EEESB_EEEEENS5_IJNSA_ILi128EEENSA_ILi64EEESF_EEENS5_IJNS_12float_e5m2_tENS_13float_ue8m0_tEEEENS5_IJNS5_IJlSB_lEEENS4_6LayoutINS5_IJNS5_IJNS5_IJNSA_ILi32EEESC_EEEiEEESP_NS5_IJSB_iEEEEEENS5_IJNS5_IJNS5_IJNSA_ILi16EEESC_EEEiEEENS5_IJNS5_IJNSA_ILi0EEESB_EEENSA_ILi512EEEEEENS5_IJSV_iEEEEEEEEEEESK_S12_NS4_8TiledMMAINS4_8MMA_AtomIJNS4_21SM100_MMA_MXF8F6F4_SSISI_SI_fSJ_Li128ELi64ELNS4_4UMMA5MajorE0ELS17_0ELNS16_7ScaleInE0ELS18_0EEEEEENSM_INS5_IJSB_SB_SB_EEENS5_IJSV_SV_SV_EEEEENS5_IJNS4_10UnderscoreES1E_S1E_EEEEENS5_IJNS4_23SM90_TMA_LOAD_MULTICASTES1H_EEENS5_IJNS4_14ComposedLayoutINS4_7SwizzleILi3ELi4ELi3EEENS4_18smem_ptr_flag_bitsILi8EEENSM_INS5_IJNSA_ILi8EEESF_EEENS5_IJSF_SB_EEEEEEENSM_INS5_IJNS5_IJNS5_IJSO_SB_EEENS5_IJSN_SB_EEEEEESB_NS5_IJSC_SB_EEEEEENS5_IJNS5_IJNS5_IJST_SX_EEESW_EEESV_NS5_IJSB_SX_EEEEEEEEEEEvNS4_8identityENS5_IJNS4_13SM90_TMA_LOADES25_EEES23_vS24_EENS_8epilogue10collective18CollectiveEpilogueINS28_23Sm100TmaWarpSpecializedILi3ELi2ELi32ELb1ELb0EEEJSH_NS5_IJNSM_ISF_SB_EENSM_ISN_SB_EEEEENS_10bfloat16_tESL_S2G_SL_NS28_6fusion15FusionCallbacksIS2C_NS2H_17LinearCombinationIS2G_fS2G_fLNS_15FloatRoundStyleE2EEESH_S2F_JEEENS4_5SM1004TMEM4LOAD26SM100_TMEM_LOAD_32dp32b32xES25_NS1J_INS1K_ILi2ELi4ELi3EEENS1M_ILi16EEENSM_INS5_IJS1O_SN_EEES1U_EEEENS4_39AutoVectorizingCopyWithAssumedAlignmentILi128EEENS4_14SM90_TMA_STOREES2V_S2X_S2X_EEEvvEEEEvNT_6ParamsE:
	.zero		3968


//--------------------- SYMBOLS --------------------------

	.type		.nv.reservedSmem.offset0,@object
	.size		.nv.reservedSmem.offset0,0x4
	.type		.nv.reservedSmem.cap,@object
	.size		.nv.reservedSmem.cap,0x4
	.type		__assertfail,@function
